// auto-generated by cutlass_sweep.gemm — config: {"arch": "sm_90", "cluster_m": 4, "cluster_n": 4, "dtype": "fp16", "dtype_b": "fp16", "layout": "nt", "stages": 0, "tile_k": 128, "tile_m": 64, "tile_n": 256}
#include "cutlass/cutlass.h"
#include "cutlass/gemm/collective/collective_builder.hpp"
#include "cutlass/gemm/device/gemm_universal_adapter.h"
#include "cutlass/gemm/kernel/gemm_universal.hpp"
#include "cutlass/epilogue/collective/collective_builder.hpp"

using ElemA = cutlass::half_t;
using ElemB = cutlass::half_t;
using ElemCD = cutlass::half_t;
using Acc  = float;
using TileShape    = cute::Shape<cute::_64, cute::_256, cute::_128>;
using ClusterShape = cute::Shape<cute::_4, cute::_4, cute::_1>;

using CollectiveEpilogue = typename cutlass::epilogue::collective::CollectiveBuilder<
    cutlass::arch::Sm90, cutlass::arch::OpClassTensorOp,
    TileShape, ClusterShape,
    cutlass::epilogue::collective::EpilogueTileAuto,
    Acc, Acc,
    ElemCD, cutlass::layout::RowMajor, 128 / cutlass::sizeof_bits<ElemCD>::value,
    ElemCD, cutlass::layout::RowMajor, 128 / cutlass::sizeof_bits<ElemCD>::value,
    cutlass::epilogue::collective::EpilogueScheduleAuto
  >::CollectiveOp;

using CollectiveMainloop = typename cutlass::gemm::collective::CollectiveBuilder<
    cutlass::arch::Sm90, cutlass::arch::OpClassTensorOp,
    ElemA, cutlass::layout::RowMajor, 128 / cutlass::sizeof_bits<ElemA>::value,
    ElemB, cutlass::layout::ColumnMajor, 128 / cutlass::sizeof_bits<ElemB>::value,
    Acc,
    TileShape, ClusterShape,
    cutlass::gemm::collective::StageCountAutoCarveout<static_cast<int>(sizeof(typename CollectiveEpilogue::SharedStorage))>,
    cutlass::gemm::collective::KernelScheduleAuto
  >::CollectiveOp;

using GemmKernel = cutlass::gemm::kernel::GemmUniversal<
    cute::Shape<int,int,int,int>,
    CollectiveMainloop,
    CollectiveEpilogue
>;
using Gemm = cutlass::gemm::device::GemmUniversalAdapter<GemmKernel>;

// Force the device kernel symbol into the cubin without needing a host main.
auto* _anchor = &cutlass::device_kernel<GemmKernel>;


// ===== COMPILED SASS (sm_90a) =====

	.target	sm_90a

	.elftype	@"ET_EXEC"


//--------------------- .note.nv.tkinfo           --------------------------
	.section	.note.nv.tkinfo,"",@"SHT_NOTE"
	.sectionflags	@"SHF_NOTE_NV_TKINFO"
	.tkinfo
        /*0018*/ 	.word	0x00000002
        /*0030*/ 	.string	""
        /*0030*/ 	.string	"ptxas"
        /*0030*/ 	.string	"Cuda compilation tools, release 13.0, V13.0.88"
        /*0030*/ 	.string	"Build cuda_13.0.r13.0/compiler.36424714_0"
        /*0030*/ 	.string	"-arch sm_90a -m 64 "



//--------------------- .note.nv.cuinfo           --------------------------
	.section	.note.nv.cuinfo,"",@"SHT_NOTE"
	.sectionflags	@"SHF_NOTE_NV_CUINFO"
        /*0018*/ 	.short	0x0002
        /*001a*/ 	.short	0x005a
        /*001c*/ 	.short	0x0082
	.zero		2


//--------------------- .nv.info                  --------------------------
	.section	.nv.info,"",@"SHT_CUDA_INFO"
	.align	4


	//----- nvinfo : EIATTR_REGCOUNT
	.align		4
        /*0000*/ 	.byte	0x04, 0x2f
        /*0002*/ 	.short	(.L_15 - .L_14)
	.align		4
.L_14:
        /*0004*/ 	.word	index@(_ZN7cutlass13device_kernelINS_4gemm6kernel13GemmUniversalIN4cute5tupleIJiiiiEEENS1_10collective13CollectiveMmaINS1_34MainloopSm90TmaGmmaWarpSpecializedILi2ENS5_IJNS4_1CILi4EEESB_NSA_ILi1EEEEEENS1_32KernelTmaWarpSpecializedPingpongEEENS5_IJNSA_ILi64EEENSA_ILi256EEENSA_ILi128EEEEEENS_6half_tENS5_IJlSC_lEEESK_SL_NS4_8TiledMMAINS4_8MMA_AtomIJNS4_4SM904GMMA26MMA_64x256x16_F32F16F16_SSILNSP_5MajorE0ELSR_0ELNSP_7ScaleInE1ELSS_1EEEEEENS4_6LayoutINS5_IJSC_SC_SC_EEENS5_IJNSA_ILi0EEESX_SX_EEEEENS5_IJNS4_10UnderscoreES10_S10_EEEEENS4_23SM90_TMA_LOAD_MULTICASTENS4_14ComposedLayoutINS4_7SwizzleILi3ELi4ELi3EEENS4_18smem_ptr_flag_bitsILi16EEENSV_INS5_IJNSA_ILi8EEESG_EEENS5_IJSG_SC_EEEEEEEvNS4_8identityES13_S1D_vS1E_EENS_8epilogue10collective6detail29Sm90TmaWarpSpecializedAdapterINS1H_15DefaultEpilogueISK_SL_SL_NS1G_6thread17LinearCombinationISK_Li1EffLNS1L_9ScaleType4KindE0ELNS_15FloatRoundStyleE2ESK_EENS1_15EpilogueDefaultEEEEEvvEEEEvNT_6ParamsE)
        /*0008*/ 	.word	0x000000a8


	//----- nvinfo : EIATTR_FRAME_SIZE
	.align		4
.L_15:
        /*000c*/ 	.byte	0x04, 0x11
        /*000e*/ 	.short	(.L_17 - .L_16)
	.align		4
.L_16:
        /*0010*/ 	.word	index@(_ZN7cutlass13device_kernelINS_4gemm6kernel13GemmUniversalIN4cute5tupleIJiiiiEEENS1_10collective13CollectiveMmaINS1_34MainloopSm90TmaGmmaWarpSpecializedILi2ENS5_IJNS4_1CILi4EEESB_NSA_ILi1EEEEEENS1_32KernelTmaWarpSpecializedPingpongEEENS5_IJNSA_ILi64EEENSA_ILi256EEENSA_ILi128EEEEEENS_6half_tENS5_IJlSC_lEEESK_SL_NS4_8TiledMMAINS4_8MMA_AtomIJNS4_4SM904GMMA26MMA_64x256x16_F32F16F16_SSILNSP_5MajorE0ELSR_0ELNSP_7ScaleInE1ELSS_1EEEEEENS4_6LayoutINS5_IJSC_SC_SC_EEENS5_IJNSA_ILi0EEESX_SX_EEEEENS5_IJNS4_10UnderscoreES10_S10_EEEEENS4_23SM90_TMA_LOAD_MULTICASTENS4_14ComposedLayoutINS4_7SwizzleILi3ELi4ELi3EEENS4_18smem_ptr_flag_bitsILi16EEENSV_INS5_IJNSA_ILi8EEESG_EEENS5_IJSG_SC_EEEEEEEvNS4_8identityES13_S1D_vS1E_EENS_8epilogue10collective6detail29Sm90TmaWarpSpecializedAdapterINS1H_15DefaultEpilogueISK_SL_SL_NS1G_6thread17LinearCombinationISK_Li1EffLNS1L_9ScaleType4KindE0ELNS_15FloatRoundStyleE2ESK_EENS1_15EpilogueDefaultEEEEEvvEEEEvNT_6ParamsE)
        /*0014*/ 	.word	0x00000000


	//----- nvinfo : EIATTR_MIN_STACK_SIZE
	.align		4
.L_17:
        /*0018*/ 	.byte	0x04, 0x12
        /*001a*/ 	.short	(.L_19 - .L_18)
	.align		4
.L_18:
        /*001c*/ 	.word	index@(_ZN7cutlass13device_kernelINS_4gemm6kernel13GemmUniversalIN4cute5tupleIJiiiiEEENS1_10collective13CollectiveMmaINS1_34MainloopSm90TmaGmmaWarpSpecializedILi2ENS5_IJNS4_1CILi4EEESB_NSA_ILi1EEEEEENS1_32KernelTmaWarpSpecializedPingpongEEENS5_IJNSA_ILi64EEENSA_ILi256EEENSA_ILi128EEEEEENS_6half_tENS5_IJlSC_lEEESK_SL_NS4_8TiledMMAINS4_8MMA_AtomIJNS4_4SM904GMMA26MMA_64x256x16_F32F16F16_SSILNSP_5MajorE0ELSR_0ELNSP_7ScaleInE1ELSS_1EEEEEENS4_6LayoutINS5_IJSC_SC_SC_EEENS5_IJNSA_ILi0EEESX_SX_EEEEENS5_IJNS4_10UnderscoreES10_S10_EEEEENS4_23SM90_TMA_LOAD_MULTICASTENS4_14ComposedLayoutINS4_7SwizzleILi3ELi4ELi3EEENS4_18smem_ptr_flag_bitsILi16EEENSV_INS5_IJNSA_ILi8EEESG_EEENS5_IJSG_SC_EEEEEEEvNS4_8identityES13_S1D_vS1E_EENS_8epilogue10collective6detail29Sm90TmaWarpSpecializedAdapterINS1H_15DefaultEpilogueISK_SL_SL_NS1G_6thread17LinearCombinationISK_Li1EffLNS1L_9ScaleType4KindE0ELNS_15FloatRoundStyleE2ESK_EENS1_15EpilogueDefaultEEEEEvvEEEEvNT_6ParamsE)
        /*0020*/ 	.word	0x00000000
.L_19:


//--------------------- .nv.compat                --------------------------
	.section	.nv.compat,"",@"SHT_CUDA_COMPAT_INFO"
	.align	4
        /*0000*/ 	.byte	0x02, 0x09, 0x01, 0x00, 0x02, 0x02, 0x04, 0x00, 0x02, 0x05, 0x05, 0x00, 0x03, 0x07, 0x01, 0x01
        /*0010*/ 	.byte	0x02, 0x03, 0x01, 0x00, 0x02, 0x06, 0x01, 0x00, 0x04, 0x0b, 0x08, 0x00, 0x00, 0x00, 0x00, 0x00
        /*0020*/ 	.byte	0x00, 0x00, 0x00, 0x00


//--------------------- .nv.info._ZN7cutlass13device_kernelINS_4gemm6kernel13GemmUniversalIN4cute5tupleIJiiiiEEENS1_10collective13CollectiveMmaINS1_34MainloopSm90TmaGmmaWarpSpecializedILi2ENS5_IJNS4_1CILi4EEESB_NSA_ILi1EEEEEENS1_32KernelTmaWarpSpecializedPingpongEEENS5_IJNSA_ILi64EEENSA_ILi256EEENSA_ILi128EEEEEENS_6half_tENS5_IJlSC_lEEESK_SL_NS4_8TiledMMAINS4_8MMA_AtomIJNS4_4SM904GMMA26MMA_64x256x16_F32F16F16_SSILNSP_5MajorE0ELSR_0ELNSP_7ScaleInE1ELSS_1EEEEEENS4_6LayoutINS5_IJSC_SC_SC_EEENS5_IJNSA_ILi0EEESX_SX_EEEEENS5_IJNS4_10UnderscoreES10_S10_EEEEENS4_23SM90_TMA_LOAD_MULTICASTENS4_14ComposedLayoutINS4_7SwizzleILi3ELi4ELi3EEENS4_18smem_ptr_flag_bitsILi16EEENSV_INS5_IJNSA_ILi8EEESG_EEENS5_IJSG_SC_EEEEEEEvNS4_8identityES13_S1D_vS1E_EENS_8epilogue10collective6detail29Sm90TmaWarpSpecializedAdapterINS1H_15DefaultEpilogueISK_SL_SL_NS1G_6thread17LinearCombinationISK_Li1EffLNS1L_9ScaleType4KindE0ELNS_15FloatRoundStyleE2ESK_EENS1_15EpilogueDefaultEEEEEvvEEEEvNT_6ParamsE --------------------------
	.section	.nv.info._ZN7cutlass13device_kernelINS_4gemm6kernel13GemmUniversalIN4cute5tupleIJiiiiEEENS1_10collective13CollectiveMmaINS1_34MainloopSm90TmaGmmaWarpSpecializedILi2ENS5_IJNS4_1CILi4EEESB_NSA_ILi1EEEEEENS1_32KernelTmaWarpSpecializedPingpongEEENS5_IJNSA_ILi64EEENSA_ILi256EEENSA_ILi128EEEEEENS_6half_tENS5_IJlSC_lEEESK_SL_NS4_8TiledMMAINS4_8MMA_AtomIJNS4_4SM904GMMA26MMA_64x256x16_F32F16F16_SSILNSP_5MajorE0ELSR_0ELNSP_7ScaleInE1ELSS_1EEEEEENS4_6LayoutINS5_IJSC_SC_SC_EEENS5_IJNSA_ILi0EEESX_SX_EEEEENS5_IJNS4_10UnderscoreES10_S10_EEEEENS4_23SM90_TMA_LOAD_MULTICASTENS4_14ComposedLayoutINS4_7SwizzleILi3ELi4ELi3EEENS4_18smem_ptr_flag_bitsILi16EEENSV_INS5_IJNSA_ILi8EEESG_EEENS5_IJSG_SC_EEEEEEEvNS4_8identityES13_S1D_vS1E_EENS_8epilogue10collective6detail29Sm90TmaWarpSpecializedAdapterINS1H_15DefaultEpilogueISK_SL_SL_NS1G_6thread17LinearCombinationISK_Li1EffLNS1L_9ScaleType4KindE0ELNS_15FloatRoundStyleE2ESK_EENS1_15EpilogueDefaultEEEEEvvEEEEvNT_6ParamsE,"",@"SHT_CUDA_INFO"
	.sectionflags	@""
	.align	4


	//----- nvinfo : EIATTR_CUDA_API_VERSION
	.align		4
        /*0000*/ 	.byte	0x04, 0x37
        /*0002*/ 	.short	(.L_21 - .L_20)
.L_20:
        /*0004*/ 	.word	0x00000082


	//----- nvinfo : EIATTR_KPARAM_INFO
	.align		4
.L_21:
        /*0008*/ 	.byte	0x04, 0x17
        /*000a*/ 	.short	(.L_23 - .L_22)
.L_22:
        /*000c*/ 	.word	0x00000000
        /*0010*/ 	.short	0x0000
        /*0012*/ 	.short	0x0070
        /*0014*/ 	.byte	0x00, 0xf0, 0x01, 0x10


	//----- nvinfo : EIATTR_SPARSE_MMA_MASK
	.align		4
.L_23:
        /*0018*/ 	.byte	0x03, 0x50
        /*001a*/ 	.short	0x0000


	//----- nvinfo : EIATTR_MAXREG_COUNT
	.align		4
        /*001c*/ 	.byte	0x03, 0x1b
        /*001e*/ 	.short	0x00a8


	//----- nvinfo : EIATTR_NUM_BARRIERS
	.align		4
        /*0020*/ 	.byte	0x02, 0x4c
        /*0022*/ 	.byte	0x01
	.zero		1


	//----- nvinfo : EIATTR_EXTERNS
	.align		4
        /*0024*/ 	.byte	0x04, 0x0f
        /*0026*/ 	.short	(.L_25 - .L_24)


	//   ....[0]....
	.align		4
.L_24:
        /*0028*/ 	.word	index@(__assertfail)


	//----- nvinfo : EIATTR_MERCURY_ISA_VERSION
	.align		4
.L_25:
        /*002c*/ 	.byte	0x03, 0x5f
        /*002e*/ 	.short	0x0101


	//----- nvinfo : EIATTR_INT_WARP_WIDE_INSTR_OFFSETS
	.align		4
        /*0030*/ 	.byte	0x04, 0x31
        /*0032*/ 	.short	(.L_27 - .L_26)


	//   ....[0]....
.L_26:
        /*0034*/ 	.word	0x00000540


	//   ....[1]....
        /*0038*/ 	.word	0x00000610


	//   ....[2]....
        /*003c*/ 	.word	0x00000620


	//   ....[3]....
        /*0040*/ 	.word	0x00000630


	//   ....[4]....
        /*0044*/ 	.word	0x00000790


	//   ....[5]....
        /*0048*/ 	.word	0x000007a0


	//   ....[6]....
        /*004c*/ 	.word	0x000007b0


	//   ....[7]....
        /*0050*/ 	.word	0x00000810


	//   ....[8]....
        /*0054*/ 	.word	0x00002590


	//----- nvinfo : EIATTR_COOP_GROUP_MASK_REGIDS
	.align		4
.L_27:
        /*0058*/ 	.byte	0x04, 0x29
        /*005a*/ 	.short	(.L_29 - .L_28)


	//   ....[0]....
.L_28:
        /*005c*/ 	.word	0xffffffff


	//   ....[1]....
        /*0060*/ 	.word	0xffffffff


	//   ....[2]....
        /*0064*/ 	.word	0xffffffff


	//   ....[3]....
        /*0068*/ 	.word	0xffffffff


	//   ....[4]....
        /*006c*/ 	.word	0xffffffff


	//   ....[5]....
        /*0070*/ 	.word	0xffffffff


	//   ....[6]....
        /*0074*/ 	.word	0xffffffff


	//----- nvinfo : EIATTR_COOP_GROUP_INSTR_OFFSETS
	.align		4
.L_29:
        /*0078*/ 	.byte	0x04, 0x28
        /*007a*/ 	.short	(.L_31 - .L_30)


	//   ....[0]....
.L_30:
        /*007c*/ 	.word	0x00000060


	//   ....[1]....
        /*0080*/ 	.word	0x00000080


	//   ....[2]....
        /*0084*/ 	.word	0x00000180


	//   ....[3]....
        /*0088*/ 	.word	0x00000370


	//   ....[4]....
        /*008c*/ 	.word	0x000003b0


	//   ....[5]....
        /*0090*/ 	.word	0x00000780


	//   ....[6]....
        /*0094*/ 	.word	0x00000960


	//----- nvinfo : EIATTR_REG_RECONFIG
	.align		4
.L_31:
        /*0098*/ 	.byte	0x01, 0x54
	.zero		2


	//----- nvinfo : EIATTR_SYSCALL_OFFSETS
	.align		4
        /*009c*/ 	.byte	0x04, 0x46
        /*009e*/ 	.short	(.L_33 - .L_32)


	//   ....[0]....
.L_32:
        /*00a0*/ 	.word	0x000018b0


	//----- nvinfo : EIATTR_MBARRIER_INSTR_OFFSETS
	.align		4
.L_33:
        /*00a4*/ 	.byte	0x04, 0x39
        /*00a6*/ 	.short	(.L_35 - .L_34)


	//   ....[0]....
.L_34:
        /*00a8*/ 	.word	0x00000300
        /*00ac*/ 	.word	0x000000ff
        /*00b0*/ 	.word	0x00000000
        /*00b4*/ 	.short	0x0100
        /*00b6*/ 	.byte	0x07
	.zero		1


	//   ....[1]....
        /*00b8*/ 	.word	0x00000310
        /*00bc*/ 	.word	0x000000ff
        /*00c0*/ 	.word	0x00000010
        /*00c4*/ 	.short	0x0100
        /*00c6*/ 	.byte	0x07
	.zero		1


	//   ....[2]....
        /*00c8*/ 	.word	0x00000320
        /*00cc*/ 	.word	0x000000ff
        /*00d0*/ 	.word	0x00000008
        /*00d4*/ 	.short	0x0100
        /*00d6*/ 	.byte	0x07
	.zero		1


	//   ....[3]....
        /*00d8*/ 	.word	0x00000330
        /*00dc*/ 	.word	0x000000ff
        /*00e0*/ 	.word	0x00000018
        /*00e4*/ 	.short	0x0100
        /*00e6*/ 	.byte	0x07
	.zero		1


	//   ....[4]....
        /*00e8*/ 	.word	0x000007e0
        /*00ec*/ 	.word	0x000000ff
        /*00f0*/ 	.word	0x00000050
        /*00f4*/ 	.short	0x0100
        /*00f6*/ 	.byte	0x0c
	.zero		1


	//   ....[5]....
        /*00f8*/ 	.word	0x00000880
        /*00fc*/ 	.word	0x000000ff
        /*0100*/ 	.word	0x00000058
        /*0104*/ 	.short	0x0100
        /*0106*/ 	.byte	0x0c
	.zero		1


	//   ....[6]....
        /*0108*/ 	.word	0x000008b0
        /*010c*/ 	.word	0x000000ff
        /*0110*/ 	.word	0x00000030
        /*0114*/ 	.short	0x0100
        /*0116*/ 	.byte	0x0d
	.zero		1


	//   ....[7]....
        /*0118*/ 	.word	0x000008f0
        /*011c*/ 	.word	0x000000ff
        /*0120*/ 	.word	0x00000038
        /*0124*/ 	.short	0x0100
        /*0126*/ 	.byte	0x0d
	.zero		1


	//   ....[8]....
        /*0128*/ 	.word	0x00000900
        /*012c*/ 	.word	0x000000ff
        /*0130*/ 	.word	0x00000040
        /*0134*/ 	.short	0x0100
        /*0136*/ 	.byte	0x0d
	.zero		1


	//   ....[9]....
        /*0138*/ 	.word	0x00000910
        /*013c*/ 	.word	0x000000ff
        /*0140*/ 	.word	0x00000048
        /*0144*/ 	.short	0x0100
        /*0146*/ 	.byte	0x0d
	.zero		1


	//   ....[10]....
        /*0148*/ 	.word	0x00001790
        /*014c*/ 	.word	0x0000009d
        /*0150*/ 	.word	0x00000000
        /*0154*/ 	.short	0x010a
        /*0156*/ 	.byte	0x2d
	.zero		1


	//   ....[11]....
        /*0158*/ 	.word	0x00001940
        /*015c*/ 	.word	0x00000003
        /*0160*/ 	.word	0x00000000
        /*0164*/ 	.short	0x010a
        /*0166*/ 	.byte	0x3f
	.zero		1


	//   ....[12]....
        /*0168*/ 	.word	0x000019a0
        /*016c*/ 	.word	0x00000003
        /*0170*/ 	.word	0x00000000
        /*0174*/ 	.short	0x010a
        /*0176*/ 	.byte	0x3f
	.zero		1


	//   ....[13]....
        /*0178*/ 	.word	0x00001f30
        /*017c*/ 	.word	0x000000ff
        /*0180*/ 	.word	0x00000000
        /*0184*/ 	.short	0x010a
        /*0186*/ 	.byte	0x07
	.zero		1


	//   ....[14]....
        /*0188*/ 	.word	0x00001f70
        /*018c*/ 	.word	0x000000ff
        /*0190*/ 	.word	0x00000000
        /*0194*/ 	.short	0x010a
        /*0196*/ 	.byte	0x07
	.zero		1


	//   ....[15]....
        /*0198*/ 	.word	0x00002410
        /*019c*/ 	.word	0x00000004
        /*01a0*/ 	.word	0x00000000
        /*01a4*/ 	.short	0x0101
        /*01a6*/ 	.byte	0x3f
	.zero		1


	//   ....[16]....
        /*01a8*/ 	.word	0x00002510
        /*01ac*/ 	.word	0x0000009e
        /*01b0*/ 	.word	0x00000000
        /*01b4*/ 	.short	0x0101
        /*01b6*/ 	.byte	0x2e
	.zero		1


	//   ....[17]....
        /*01b8*/ 	.word	0x00002610
        /*01bc*/ 	.word	0x00000000
        /*01c0*/ 	.word	0x00000000
        /*01c4*/ 	.short	0x0101
        /*01c6*/ 	.byte	0x3f
	.zero		1


	//   ....[18]....
        /*01c8*/ 	.word	0x000026d0
        /*01cc*/ 	.word	0x0000009d
        /*01d0*/ 	.word	0x00000010
        /*01d4*/ 	.short	0x010a
        /*01d6*/ 	.byte	0x2d
	.zero		1


	//   ....[19]....
        /*01d8*/ 	.word	0x0000a490
        /*01dc*/ 	.word	0x000000a0
        /*01e0*/ 	.word	0x00000000
        /*01e4*/ 	.short	0x0101
        /*01e6*/ 	.byte	0x2e
	.zero		1


	//   ....[20]....
        /*01e8*/ 	.word	0x0000afe0
        /*01ec*/ 	.word	0x00000007
        /*01f0*/ 	.word	0x00000010
        /*01f4*/ 	.short	0x010a
        /*01f6*/ 	.byte	0x3f
	.zero		1


	//   ....[21]....
        /*01f8*/ 	.word	0x0000b480
        /*01fc*/ 	.word	0x00000002
        /*0200*/ 	.word	0x00000058
        /*0204*/ 	.short	0x0101
        /*0206*/ 	.byte	0x3f
	.zero		1


	//   ....[22]....
        /*0208*/ 	.word	0x0000bc00
        /*020c*/ 	.word	0x00000005
        /*0210*/ 	.word	0x00000000
        /*0214*/ 	.short	0x010a
        /*0216*/ 	.byte	0x3f
	.zero		1


	//   ....[23]....
        /*0218*/ 	.word	0x0000bc80
        /*021c*/ 	.word	0x00000003
        /*0220*/ 	.word	0x00000000
        /*0224*/ 	.short	0x010a
        /*0226*/ 	.byte	0x3f
	.zero		1


	//   ....[24]....
        /*0228*/ 	.word	0x0000bce0
        /*022c*/ 	.word	0x0000009f
        /*0230*/ 	.word	0x00000000
        /*0234*/ 	.short	0x010a
        /*0236*/ 	.byte	0x3f
	.zero		1


	//   ....[25]....
        /*0238*/ 	.word	0x0000bd30
        /*023c*/ 	.word	0x00000003
        /*0240*/ 	.word	0x00000000
        /*0244*/ 	.short	0x010a
        /*0246*/ 	.byte	0x3f
	.zero		1


	//   ....[26]....
        /*0248*/ 	.word	0x0000bd90
        /*024c*/ 	.word	0x00000005
        /*0250*/ 	.word	0x00000000
        /*0254*/ 	.short	0x010a
        /*0256*/ 	.byte	0x3f
	.zero		1


	//   ....[27]....
        /*0258*/ 	.word	0x0000bde0
        /*025c*/ 	.word	0x0000009f
        /*0260*/ 	.word	0x00000010
        /*0264*/ 	.short	0x010a
        /*0266*/ 	.byte	0x3f
	.zero		1


	//   ....[28]....
        /*0268*/ 	.word	0x0000beb0
        /*026c*/ 	.word	0x00000007
        /*0270*/ 	.word	0x00000010
        /*0274*/ 	.short	0x010a
        /*0276*/ 	.byte	0x3f
	.zero		1


	//   ....[29]....
        /*0278*/ 	.word	0x0000bf80
        /*027c*/ 	.word	0x00000005
        /*0280*/ 	.word	0x00000000
        /*0284*/ 	.short	0x010a
        /*0286*/ 	.byte	0x3f
	.zero		1


	//----- nvinfo : EIATTR_NUM_MBARRIERS
	.align		4
.L_35:
        /*0288*/ 	.byte	0x03, 0x38
        /*028a*/ 	.short	0x000a


	//----- nvinfo : EIATTR_EXIT_INSTR_OFFSETS
	.align		4
        /*028c*/ 	.byte	0x04, 0x1c
        /*028e*/ 	.short	(.L_37 - .L_36)


	//   ....[0]....
.L_36:
        /*0290*/ 	.word	0x00001470


	//   ....[1]....
        /*0294*/ 	.word	0x000014d0


	//   ....[2]....
        /*0298*/ 	.word	0x0000aba0


	//   ....[3]....
        /*029c*/ 	.word	0x0000abd0


	//   ....[4]....
        /*02a0*/ 	.word	0x0000bcd0


	//----- nvinfo : EIATTR_MAX_THREADS
	.align		4
.L_37:
        /*02a4*/ 	.byte	0x04, 0x05
        /*02a6*/ 	.short	(.L_39 - .L_38)
.L_38:
        /*02a8*/ 	.word	0x00000180
        /*02ac*/ 	.word	0x00000001
        /*02b0*/ 	.word	0x00000001


	//----- nvinfo : EIATTR_CRS_STACK_SIZE
	.align		4
.L_39:
        /*02b4*/ 	.byte	0x04, 0x1e
        /*02b6*/ 	.short	(.L_41 - .L_40)
.L_40:
        /*02b8*/ 	.word	0x00000000


	//----- nvinfo : EIATTR_CBANK_PARAM_SIZE
	.align		4
.L_41:
        /*02bc*/ 	.byte	0x03, 0x19
        /*02be*/ 	.short	0x0470


	//----- nvinfo : EIATTR_PARAM_CBANK
	.align		4
        /*02c0*/ 	.byte	0x04, 0x0a
        /*02c2*/ 	.short	(.L_43 - .L_42)
	.align		4
.L_42:
        /*02c4*/ 	.word	index@(.nv.constant0._ZN7cutlass13device_kernelINS_4gemm6kernel13GemmUniversalIN4cute5tupleIJiiiiEEENS1_10collective13CollectiveMmaINS1_34MainloopSm90TmaGmmaWarpSpecializedILi2ENS5_IJNS4_1CILi4EEESB_NSA_ILi1EEEEEENS1_32KernelTmaWarpSpecializedPingpongEEENS5_IJNSA_ILi64EEENSA_ILi256EEENSA_ILi128EEEEEENS_6half_tENS5_IJlSC_lEEESK_SL_NS4_8TiledMMAINS4_8MMA_AtomIJNS4_4SM904GMMA26MMA_64x256x16_F32F16F16_SSILNSP_5MajorE0ELSR_0ELNSP_7ScaleInE1ELSS_1EEEEEENS4_6LayoutINS5_IJSC_SC_SC_EEENS5_IJNSA_ILi0EEESX_SX_EEEEENS5_IJNS4_10UnderscoreES10_S10_EEEEENS4_23SM90_TMA_LOAD_MULTICASTENS4_14ComposedLayoutINS4_7SwizzleILi3ELi4ELi3EEENS4_18smem_ptr_flag_bitsILi16EEENSV_INS5_IJNSA_ILi8EEESG_EEENS5_IJSG_SC_EEEEEEEvNS4_8identityES13_S1D_vS1E_EENS_8epilogue10collective6detail29Sm90TmaWarpSpecializedAdapterINS1H_15DefaultEpilogueISK_SL_SL_NS1G_6thread17LinearCombinationISK_Li1EffLNS1L_9ScaleType4KindE0ELNS_15FloatRoundStyleE2ESK_EENS1_15EpilogueDefaultEEEEEvvEEEEvNT_6ParamsE)
        /*02c8*/ 	.short	0x0210
        /*02ca*/ 	.short	0x0470


	//----- nvinfo : EIATTR_SW_WAR
	.align		4
.L_43:
        /*02cc*/ 	.byte	0x04, 0x36
        /*02ce*/ 	.short	(.L_45 - .L_44)
.L_44:
        /*02d0*/ 	.word	0x00000008
.L_45:


//--------------------- .nv.callgraph             --------------------------
	.section	.nv.callgraph,"",@"SHT_CUDA_CALLGRAPH"
	.align	4
	.sectionentsize	8
	.align		4
        /*0000*/ 	.word	0x00000000
	.align		4
        /*0004*/ 	.word	0xffffffff
	.align		4
        /*0008*/ 	.word	index@(_ZN7cutlass13device_kernelINS_4gemm6kernel13GemmUniversalIN4cute5tupleIJiiiiEEENS1_10collective13CollectiveMmaINS1_34MainloopSm90TmaGmmaWarpSpecializedILi2ENS5_IJNS4_1CILi4EEESB_NSA_ILi1EEEEEENS1_32KernelTmaWarpSpecializedPingpongEEENS5_IJNSA_ILi64EEENSA_ILi256EEENSA_ILi128EEEEEENS_6half_tENS5_IJlSC_lEEESK_SL_NS4_8TiledMMAINS4_8MMA_AtomIJNS4_4SM904GMMA26MMA_64x256x16_F32F16F16_SSILNSP_5MajorE0ELSR_0ELNSP_7ScaleInE1ELSS_1EEEEEENS4_6LayoutINS5_IJSC_SC_SC_EEENS5_IJNSA_ILi0EEESX_SX_EEEEENS5_IJNS4_10UnderscoreES10_S10_EEEEENS4_23SM90_TMA_LOAD_MULTICASTENS4_14ComposedLayoutINS4_7SwizzleILi3ELi4ELi3EEENS4_18smem_ptr_flag_bitsILi16EEENSV_INS5_IJNSA_ILi8EEESG_EEENS5_IJSG_SC_EEEEEEEvNS4_8identityES13_S1D_vS1E_EENS_8epilogue10collective6detail29Sm90TmaWarpSpecializedAdapterINS1H_15DefaultEpilogueISK_SL_SL_NS1G_6thread17LinearCombinationISK_Li1EffLNS1L_9ScaleType4KindE0ELNS_15FloatRoundStyleE2ESK_EENS1_15EpilogueDefaultEEEEEvvEEEEvNT_6ParamsE)
	.align		4
        /*000c*/ 	.word	index@(__assertfail)
	.align		4
        /*0010*/ 	.word	0x00000000
	.align		4
        /*0014*/ 	.word	0xfffffffe
	.align		4
        /*0018*/ 	.word	0x00000000
	.align		4
        /*001c*/ 	.word	0xfffffffd
	.align		4
        /*0020*/ 	.word	0x00000000
	.align		4
        /*0024*/ 	.word	0xfffffffc


//--------------------- .nv.constant4             --------------------------
	.section	.nv.constant4,"a",@progbits
	.align	8
	.align		8
.nv.constant4:
        /*0000*/ 	.dword	__assertfail
	.align		8
        /*0008*/ 	.dword	__unnamed_1
	.align		8
        /*0010*/ 	.dword	_ZN40_INTERNAL_4c6019b6_4_k_cu_2ea1aa8d_256464cuda3std3__45__cpo5beginE
	.align		8
        /*0018*/ 	.dword	_ZN40_INTERNAL_4c6019b6_4_k_cu_2ea1aa8d_256464cuda3std3__45__cpo3endE
	.align		8
        /*0020*/ 	.dword	_ZN40_INTERNAL_4c6019b6_4_k_cu_2ea1aa8d_256464cuda3std3__45__cpo6cbeginE
	.align		8
        /*0028*/ 	.dword	_ZN40_INTERNAL_4c6019b6_4_k_cu_2ea1aa8d_256464cuda3std3__45__cpo4cendE
	.align		8
        /*0030*/ 	.dword	_ZN40_INTERNAL_4c6019b6_4_k_cu_2ea1aa8d_256464cuda3std3__442_GLOBAL__N__4c6019b6_4_k_cu_2ea1aa8d_256466ignoreE
	.align		8
        /*0038*/ 	.dword	_ZN40_INTERNAL_4c6019b6_4_k_cu_2ea1aa8d_256464cuda3std3__419piecewise_constructE
	.align		8
        /*0040*/ 	.dword	_ZN40_INTERNAL_4c6019b6_4_k_cu_2ea1aa8d_256464cuda3std3__48in_placeE
	.align		8
        /*0048*/ 	.dword	_ZN40_INTERNAL_4c6019b6_4_k_cu_2ea1aa8d_256464cuda3std6ranges3__45__cpo4swapE
	.align		8
        /*0050*/ 	.dword	_ZN40_INTERNAL_4c6019b6_4_k_cu_2ea1aa8d_256464cuda3std6ranges3__45__cpo9iter_moveE
	.align		8
        /*0058*/ 	.dword	_ZN40_INTERNAL_4c6019b6_4_k_cu_2ea1aa8d_256464cute7productE
	.align		8
        /*0060*/ 	.dword	_ZN40_INTERNAL_4c6019b6_4_k_cu_2ea1aa8d_256464cute1_E
	.align		8
        /*0068*/ 	.dword	$str$22
	.align		8
        /*0070*/ 	.dword	$str$23


//--------------------- .text._ZN7cutlass13device_kernelINS_4gemm6kernel13GemmUniversalIN4cute5tupleIJiiiiEEENS1_10collective13CollectiveMmaINS1_34MainloopSm90TmaGmmaWarpSpecializedILi2ENS5_IJNS4_1CILi4EEESB_NSA_ILi1EEEEEENS1_32KernelTmaWarpSpecializedPingpongEEENS5_IJNSA_ILi64EEENSA_ILi256EEENSA_ILi128EEEEEENS_6half_tENS5_IJlSC_lEEESK_SL_NS4_8TiledMMAINS4_8MMA_AtomIJNS4_4SM904GMMA26MMA_64x256x16_F32F16F16_SSILNSP_5MajorE0ELSR_0ELNSP_7ScaleInE1ELSS_1EEEEEENS4_6LayoutINS5_IJSC_SC_SC_EEENS5_IJNSA_ILi0EEESX_SX_EEEEENS5_IJNS4_10UnderscoreES10_S10_EEEEENS4_23SM90_TMA_LOAD_MULTICASTENS4_14ComposedLayoutINS4_7SwizzleILi3ELi4ELi3EEENS4_18smem_ptr_flag_bitsILi16EEENSV_INS5_IJNSA_ILi8EEESG_EEENS5_IJSG_SC_EEEEEEEvNS4_8identityES13_S1D_vS1E_EENS_8epilogue10collective6detail29Sm90TmaWarpSpecializedAdapterINS1H_15DefaultEpilogueISK_SL_SL_NS1G_6thread17LinearCombinationISK_Li1EffLNS1L_9ScaleType4KindE0ELNS_15FloatRoundStyleE2ESK_EENS1_15EpilogueDefaultEEEEEvvEEEEvNT_6ParamsE --------------------------
	.section	.text._ZN7cutlass13device_kernelINS_4gemm6kernel13GemmUniversalIN4cute5tupleIJiiiiEEENS1_10collective13CollectiveMmaINS1_34MainloopSm90TmaGmmaWarpSpecializedILi2ENS5_IJNS4_1CILi4EEESB_NSA_ILi1EEEEEENS1_32KernelTmaWarpSpecializedPingpongEEENS5_IJNSA_ILi64EEENSA_ILi256EEENSA_ILi128EEEEEENS_6half_tENS5_IJlSC_lEEESK_SL_NS4_8TiledMMAINS4_8MMA_AtomIJNS4_4SM904GMMA26MMA_64x256x16_F32F16F16_SSILNSP_5MajorE0ELSR_0ELNSP_7ScaleInE1ELSS_1EEEEEENS4_6LayoutINS5_IJSC_SC_SC_EEENS5_IJNSA_ILi0EEESX_SX_EEEEENS5_IJNS4_10UnderscoreES10_S10_EEEEENS4_23SM90_TMA_LOAD_MULTICASTENS4_14ComposedLayoutINS4_7SwizzleILi3ELi4ELi3EEENS4_18smem_ptr_flag_bitsILi16EEENSV_INS5_IJNSA_ILi8EEESG_EEENS5_IJSG_SC_EEEEEEEvNS4_8identityES13_S1D_vS1E_EENS_8epilogue10collective6detail29Sm90TmaWarpSpecializedAdapterINS1H_15DefaultEpilogueISK_SL_SL_NS1G_6thread17LinearCombinationISK_Li1EffLNS1L_9ScaleType4KindE0ELNS_15FloatRoundStyleE2ESK_EENS1_15EpilogueDefaultEEEEEvvEEEEvNT_6ParamsE,"ax",@progbits
	.align	128
.text._ZN7cutlass13device_kernelINS_4gemm6kernel13GemmUniversalIN4cute5tupleIJiiiiEEENS1_10collective13CollectiveMmaINS1_34MainloopSm90TmaGmmaWarpSpecializedILi2ENS5_IJNS4_1CILi4EEESB_NSA_ILi1EEEEEENS1_32KernelTmaWarpSpecializedPingpongEEENS5_IJNSA_ILi64EEENSA_ILi256EEENSA_ILi128EEEEEENS_6half_tENS5_IJlSC_lEEESK_SL_NS4_8TiledMMAINS4_8MMA_AtomIJNS4_4SM904GMMA26MMA_64x256x16_F32F16F16_SSILNSP_5MajorE0ELSR_0ELNSP_7ScaleInE1ELSS_1EEEEEENS4_6LayoutINS5_IJSC_SC_SC_EEENS5_IJNSA_ILi0EEESX_SX_EEEEENS5_IJNS4_10UnderscoreES10_S10_EEEEENS4_23SM90_TMA_LOAD_MULTICASTENS4_14ComposedLayoutINS4_7SwizzleILi3ELi4ELi3EEENS4_18smem_ptr_flag_bitsILi16EEENSV_INS5_IJNSA_ILi8EEESG_EEENS5_IJSG_SC_EEEEEEEvNS4_8identityES13_S1D_vS1E_EENS_8epilogue10collective6detail29Sm90TmaWarpSpecializedAdapterINS1H_15DefaultEpilogueISK_SL_SL_NS1G_6thread17LinearCombinationISK_Li1EffLNS1L_9ScaleType4KindE0ELNS_15FloatRoundStyleE2ESK_EENS1_15EpilogueDefaultEEEEEvvEEEEvNT_6ParamsE:
        .type           _ZN7cutlass13device_kernelINS_4gemm6kernel13GemmUniversalIN4cute5tupleIJiiiiEEENS1_10collective13CollectiveMmaINS1_34MainloopSm90TmaGmmaWarpSpecializedILi2ENS5_IJNS4_1CILi4EEESB_NSA_ILi1EEEEEENS1_32KernelTmaWarpSpecializedPingpongEEENS5_IJNSA_ILi64EEENSA_ILi256EEENSA_ILi128EEEEEENS_6half_tENS5_IJlSC_lEEESK_SL_NS4_8TiledMMAINS4_8MMA_AtomIJNS4_4SM904GMMA26MMA_64x256x16_F32F16F16_SSILNSP_5MajorE0ELSR_0ELNSP_7ScaleInE1ELSS_1EEEEEENS4_6LayoutINS5_IJSC_SC_SC_EEENS5_IJNSA_ILi0EEESX_SX_EEEEENS5_IJNS4_10UnderscoreES10_S10_EEEEENS4_23SM90_TMA_LOAD_MULTICASTENS4_14ComposedLayoutINS4_7SwizzleILi3ELi4ELi3EEENS4_18smem_ptr_flag_bitsILi16EEENSV_INS5_IJNSA_ILi8EEESG_EEENS5_IJSG_SC_EEEEEEEvNS4_8identityES13_S1D_vS1E_EENS_8epilogue10collective6detail29Sm90TmaWarpSpecializedAdapterINS1H_15DefaultEpilogueISK_SL_SL_NS1G_6thread17LinearCombinationISK_Li1EffLNS1L_9ScaleType4KindE0ELNS_15FloatRoundStyleE2ESK_EENS1_15EpilogueDefaultEEEEEvvEEEEvNT_6ParamsE,@function
        .size           _ZN7cutlass13device_kernelINS_4gemm6kernel13GemmUniversalIN4cute5tupleIJiiiiEEENS1_10collective13CollectiveMmaINS1_34MainloopSm90TmaGmmaWarpSpecializedILi2ENS5_IJNS4_1CILi4EEESB_NSA_ILi1EEEEEENS1_32KernelTmaWarpSpecializedPingpongEEENS5_IJNSA_ILi64EEENSA_ILi256EEENSA_ILi128EEEEEENS_6half_tENS5_IJlSC_lEEESK_SL_NS4_8TiledMMAINS4_8MMA_AtomIJNS4_4SM904GMMA26MMA_64x256x16_F32F16F16_SSILNSP_5MajorE0ELSR_0ELNSP_7ScaleInE1ELSS_1EEEEEENS4_6LayoutINS5_IJSC_SC_SC_EEENS5_IJNSA_ILi0EEESX_SX_EEEEENS5_IJNS4_10UnderscoreES10_S10_EEEEENS4_23SM90_TMA_LOAD_MULTICASTENS4_14ComposedLayoutINS4_7SwizzleILi3ELi4ELi3EEENS4_18smem_ptr_flag_bitsILi16EEENSV_INS5_IJNSA_ILi8EEESG_EEENS5_IJSG_SC_EEEEEEEvNS4_8identityES13_S1D_vS1E_EENS_8epilogue10collective6detail29Sm90TmaWarpSpecializedAdapterINS1H_15DefaultEpilogueISK_SL_SL_NS1G_6thread17LinearCombinationISK_Li1EffLNS1L_9ScaleType4KindE0ELNS_15FloatRoundStyleE2ESK_EENS1_15EpilogueDefaultEEEEEvvEEEEvNT_6ParamsE,(.L_x_324 - _ZN7cutlass13device_kernelINS_4gemm6kernel13GemmUniversalIN4cute5tupleIJiiiiEEENS1_10collective13CollectiveMmaINS1_34MainloopSm90TmaGmmaWarpSpecializedILi2ENS5_IJNS4_1CILi4EEESB_NSA_ILi1EEEEEENS1_32KernelTmaWarpSpecializedPingpongEEENS5_IJNSA_ILi64EEENSA_ILi256EEENSA_ILi128EEEEEENS_6half_tENS5_IJlSC_lEEESK_SL_NS4_8TiledMMAINS4_8MMA_AtomIJNS4_4SM904GMMA26MMA_64x256x16_F32F16F16_SSILNSP_5MajorE0ELSR_0ELNSP_7ScaleInE1ELSS_1EEEEEENS4_6LayoutINS5_IJSC_SC_SC_EEENS5_IJNSA_ILi0EEESX_SX_EEEEENS5_IJNS4_10UnderscoreES10_S10_EEEEENS4_23SM90_TMA_LOAD_MULTICASTENS4_14ComposedLayoutINS4_7SwizzleILi3ELi4ELi3EEENS4_18smem_ptr_flag_bitsILi16EEENSV_INS5_IJNSA_ILi8EEESG_EEENS5_IJSG_SC_EEEEEEEvNS4_8identityES13_S1D_vS1E_EENS_8epilogue10collective6detail29Sm90TmaWarpSpecializedAdapterINS1H_15DefaultEpilogueISK_SL_SL_NS1G_6thread17LinearCombinationISK_Li1EffLNS1L_9ScaleType4KindE0ELNS_15FloatRoundStyleE2ESK_EENS1_15EpilogueDefaultEEEEEvvEEEEvNT_6ParamsE)
        .other          _ZN7cutlass13device_kernelINS_4gemm6kernel13GemmUniversalIN4cute5tupleIJiiiiEEENS1_10collective13CollectiveMmaINS1_34MainloopSm90TmaGmmaWarpSpecializedILi2ENS5_IJNS4_1CILi4EEESB_NSA_ILi1EEEEEENS1_32KernelTmaWarpSpecializedPingpongEEENS5_IJNSA_ILi64EEENSA_ILi256EEENSA_ILi128EEEEEENS_6half_tENS5_IJlSC_lEEESK_SL_NS4_8TiledMMAINS4_8MMA_AtomIJNS4_4SM904GMMA26MMA_64x256x16_F32F16F16_SSILNSP_5MajorE0ELSR_0ELNSP_7ScaleInE1ELSS_1EEEEEENS4_6LayoutINS5_IJSC_SC_SC_EEENS5_IJNSA_ILi0EEESX_SX_EEEEENS5_IJNS4_10UnderscoreES10_S10_EEEEENS4_23SM90_TMA_LOAD_MULTICASTENS4_14ComposedLayoutINS4_7SwizzleILi3ELi4ELi3EEENS4_18smem_ptr_flag_bitsILi16EEENSV_INS5_IJNSA_ILi8EEESG_EEENS5_IJSG_SC_EEEEEEEvNS4_8identityES13_S1D_vS1E_EENS_8epilogue10collective6detail29Sm90TmaWarpSpecializedAdapterINS1H_15DefaultEpilogueISK_SL_SL_NS1G_6thread17LinearCombinationISK_Li1EffLNS1L_9ScaleType4KindE0ELNS_15FloatRoundStyleE2ESK_EENS1_15EpilogueDefaultEEEEEvvEEEEvNT_6ParamsE,@"STO_CUDA_ENTRY STV_DEFAULT"
_ZN7cutlass13device_kernelINS_4gemm6kernel13GemmUniversalIN4cute5tupleIJiiiiEEENS1_10collective13CollectiveMmaINS1_34MainloopSm90TmaGmmaWarpSpecializedILi2ENS5_IJNS4_1CILi4EEESB_NSA_ILi1EEEEEENS1_32KernelTmaWarpSpecializedPingpongEEENS5_IJNSA_ILi64EEENSA_ILi256EEENSA_ILi128EEEEEENS_6half_tENS5_IJlSC_lEEESK_SL_NS4_8TiledMMAINS4_8MMA_AtomIJNS4_4SM904GMMA26MMA_64x256x16_F32F16F16_SSILNSP_5MajorE0ELSR_0ELNSP_7ScaleInE1ELSS_1EEEEEENS4_6LayoutINS5_IJSC_SC_SC_EEENS5_IJNSA_ILi0EEESX_SX_EEEEENS5_IJNS4_10UnderscoreES10_S10_EEEEENS4_23SM90_TMA_LOAD_MULTICASTENS4_14ComposedLayoutINS4_7SwizzleILi3ELi4ELi3EEENS4_18smem_ptr_flag_bitsILi16EEENSV_INS5_IJNSA_ILi8EEESG_EEENS5_IJSG_SC_EEEEEEEvNS4_8identityES13_S1D_vS1E_EENS_8epilogue10collective6detail29Sm90TmaWarpSpecializedAdapterINS1H_15DefaultEpilogueISK_SL_SL_NS1G_6thread17LinearCombinationISK_Li1EffLNS1L_9ScaleType4KindE0ELNS_15FloatRoundStyleE2ESK_EENS1_15EpilogueDefaultEEEEEvvEEEEvNT_6ParamsE:
[----:B------:R-:W0:Y:S01]  /*0000*/  LDC R1, c[0x0][0x28] ;  /* 0x00000a00ff017b82 */ /* 0x000e220000000800 */
[----:B------:R-:W1:Y:S01]  /*0010*/  S2R R0, SR_TID.X ;  /* 0x0000000000007919 */ /* 0x000e620000002100 */
[----:B------:R-:W-:Y:S01]  /*0020*/  ELECT P0, URZ, PT ;  /* 0x00000000003f782f */ /* 0x000fe20003800000 */
[----:B------:R-:W-:Y:S01]  /*0030*/  BSSY B0, `(.L_x_0) ;  /* 0x0000014000007945 */ /* 0x000fe20003800000 */
[--C-:B-1----:R-:W-:Y:S02]  /*0040*/  SHF.R.U32.HI R2, RZ, 0x5, R0.reuse ;  /* 0x00000005ff027819 */ /* 0x102fe40000011600 */
[----:B------:R-:W-:-:S03]  /*0050*/  SHF.R.U32.HI R4, RZ, 0x7, R0 ;  /* 0x00000007ff047819 */ /* 0x000fc60000011600 */
[----:B------:R-:W1:Y:S02]  /*0060*/  SHFL.IDX PT, R3, R2, RZ, 0x1f ;  /* 0x00001fff02037589 */ /* 0x000e6400000e0000 */
[----:B-1----:R-:W-:Y:S02]  /*0070*/  R2UR UR6, R3 ;  /* 0x00000000030672ca */ /* 0x002fe400000e0000 */
[----:B------:R1:W2:Y:S11]  /*0080*/  SHFL.IDX PT, R3, R4, RZ, 0x1f ;  /* 0x00001fff04037589 */ /* 0x0002b600000e0000 */
[----:B------:R-:W-:-:S02]  /*0090*/  USHF.R.S32.HI UR4, URZ, 0x1f, UR6 ;  /* 0x0000001f3f047899 */ /* 0x000fc40008011406 */
[----:B------:R-:W-:Y:S02]  /*00a0*/  ISETP.NE.OR P0, PT, RZ, UR6, !P0 ;  /* 0x00000006ff007c0c */ /* 0x000fe4000c705670 */
[----:B------:R-:W-:-:S04]  /*00b0*/  ULEA.HI UR4, UR4, UR6, URZ, 0x2 ;  /* 0x0000000604047291 */ /* 0x000fc8000f8f103f */
[----:B------:R-:W-:-:S04]  /*00c0*/  ULOP3.LUT UR4, UR4, 0xfffffffc, URZ, 0xc0, !UPT ;  /* 0xfffffffc04047892 */ /* 0x000fc8000f8ec03f */
[----:B------:R-:W-:-:S03]  /*00d0*/  UIADD3 UR6, UR6, -UR4, URZ ;  /* 0x8000000406067290 */ /* 0x000fc6000fffe03f */
[----:B012---:R-:W-:Y:S09]  /*00e0*/  @P0 BRA `(.L_x_1) ;  /* 0x0000000000200947 */ /* 0x007ff20003800000 */
[----:B------:R-:W-:Y:S02]  /*00f0*/  ULDC.64 UR4, c[0x0][0x198] ;  /* 0x0000660000047ab9 */ /* 0x000fe40000000a00 */
[----:B------:R-:W-:Y:S02]  /*0100*/  UIADD3 UR8, UP0, UR4, 0xf0, URZ ;  /* 0x000000f004087890 */ /* 0x000fe4000ff1e03f */
[----:B------:R-:W-:Y:S02]  /*0110*/  UIADD3 UR4, UP1, UR4, 0x1f0, URZ ;  /* 0x000001f004047890 */ /* 0x000fe4000ff3e03f */
[----:B------:R-:W-:Y:S02]  /*0120*/  UIADD3.X UR9, URZ, UR5, URZ, UP0, !UPT ;  /* 0x000000053f097290 */ /* 0x000fe400087fe43f */
[----:B------:R-:W-:-:S07]  /*0130*/  UIADD3.X UR5, URZ, UR5, URZ, UP1, !UPT ;  /* 0x000000053f057290 */ /* 0x000fce0008ffe43f */
[----:B------:R0:W-:Y:S02]  /*0140*/  UTMACCTL.PF [UR8] ;  /* 0x00000000080079b9 */ /* 0x0001e40008040000 */
[----:B------:R0:W-:Y:S02]  /*0150*/  UTMACCTL.PF [UR4] ;  /* 0x00000000040079b9 */ /* 0x0001e40008040000 */
[----:B0-----:R-:W-:Y:S01]  /*0160*/  NOP ;  /* 0x0000000000007918 */ /* 0x001fe20000000000 */
.L_x_1:
[----:B------:R-:W-:Y:S05]  /*0170*/  BSYNC B0 ;  /* 0x0000000000007941 */ /* 0x000fea0003800000 */
.L_x_0:
[----:B------:R-:W0:Y:S01]  /*0180*/  SHFL.IDX PT, R5, R2, RZ, 0x1f ;  /* 0x00001fff02057589 */ /* 0x000e2200000e0000 */
[----:B------:R-:W-:Y:S01]  /*0190*/  R2UR UR19, R3 ;  /* 0x00000000031372ca */ /* 0x000fe200000e0000 */
[----:B------:R-:W-:-:S04]  /*01a0*/  UISETP.NE.AND UP0, UPT, UR6, 0x3, UPT ;  /* 0x000000030600788c */ /* 0x000fc8000bf05270 */
[----:B------:R-:W-:-:S08]  /*01b0*/  UISETP.EQ.OR UP0, UPT, UR6, URZ, !UP0 ;  /* 0x0000003f0600728c */ /* 0x000fd0000c702670 */
[----:B------:R-:W-:Y:S02]  /*01c0*/  UIADD3 UR14, UR19, -0x1, URZ ;  /* 0xffffffff130e7890 */ /* 0x000fe4000fffe03f */
[----:B------:R-:W-:Y:S02]  /*01d0*/  UISETP.EQ.AND UP0, UPT, UR19, URZ, UP0 ;  /* 0x0000003f1300728c */ /* 0x000fe40008702270 */
[----:B------:R-:W-:Y:S02]  /*01e0*/  UISETP.GE.U32.AND UP1, UPT, UR14, 0x2, UPT ;  /* 0x000000020e00788c */ /* 0x000fe4000bf26070 */
[----:B------:R-:W-:Y:S01]  /*01f0*/  USEL UR42, URZ, 0x1, !UP0 ;  /* 0x000000013f2a7887 */ /* 0x000fe2000c000000 */
[----:B0-----:R-:W-:-:S03]  /*0200*/  ISETP.NE.AND P0, PT, R5, RZ, PT ;  /* 0x000000ff0500720c */ /* 0x001fc60003f05270 */
[----:B------:R-:W-:-:S10]  /*0210*/  USEL UR42, UR42, 0x2, UP1 ;  /* 0x000000022a2a7887 */ /* 0x000fd40008800000 */
[----:B------:R-:W-:Y:S05]  /*0220*/  @P0 BRA `(.L_x_2) ;  /* 0x0000000000480947 */ /* 0x000fea0003800000 */
[----:B------:R-:W0:Y:S01]  /*0230*/  S2UR UR7, SR_CgaCtaId ;  /* 0x00000000000779c3 */ /* 0x000e220000008800 */
[----:B------:R-:W-:Y:S01]  /*0240*/  UMOV UR4, 0x400 ;  /* 0x0000040000047882 */ /* 0x000fe20000000000 */
[----:B------:R-:W-:Y:S01]  /*0250*/  UMOV UR5, 0x1 ;  /* 0x0000000100057882 */ /* 0x000fe20000000000 */
[----:B------:R-:W-:Y:S01]  /*0260*/  UMOV UR8, 0x7 ;  /* 0x0000000700087882 */ /* 0x000fe20000000000 */
[----:B------:R-:W-:Y:S01]  /*0270*/  ELECT P0, URZ, PT ;  /* 0x00000000003f782f */ /* 0x000fe20003800000 */
[----:B------:R-:W-:-:S04]  /*0280*/  UIADD3 UR8, -UR8, 0x100000, URZ ;  /* 0x0010000008087890 */ /* 0x000fc8000fffe13f */
[----:B------:R-:W-:Y:S02]  /*0290*/  USHF.L.U32 UR9, UR8, 0xb, URZ ;  /* 0x0000000b08097899 */ /* 0x000fe4000800063f */
[----:B------:R-:W-:Y:S02]  /*02a0*/  USHF.L.U32 UR8, UR8, 0x1, URZ ;  /* 0x0000000108087899 */ /* 0x000fe4000800063f */
[----:B0-----:R-:W-:Y:S02]  /*02b0*/  ULEA UR7, UR7, UR4, 0x18 ;  /* 0x0000000407077291 */ /* 0x001fe4000f8ec03f */
[----:B------:R-:W-:-:S04]  /*02c0*/  UIADD3 UR4, -UR5, 0x100000, URZ ;  /* 0x0010000005047890 */ /* 0x000fc8000fffe13f */
[----:B------:R-:W-:Y:S02]  /*02d0*/  USHF.L.U32 UR5, UR4, 0xb, URZ ;  /* 0x0000000b04057899 */ /* 0x000fe4000800063f */
[----:B------:R-:W-:Y:S01]  /*02e0*/  USHF.L.U32 UR4, UR4, 0x1, URZ ;  /* 0x0000000104047899 */ /* 0x000fe2000800063f */
[----:B------:R-:W0:Y:S11]  /*02f0*/  FENCE.VIEW.ASYNC.S ;  /* 0x00000000000073c6 */ /* 0x000e360000000000 */
[----:B0-----:R0:W1:Y:S01]  /*0300*/  SYNCS.EXCH.64 URZ, [UR7], UR4 ;  /* 0x00000004073f75b2 */ /* 0x0010620008000100 */
[----:B------:R0:W2:Y:S01]  /*0310*/  SYNCS.EXCH.64 URZ, [UR7+0x10], UR8 ;  /* 0x00001008073f75b2 */ /* 0x0000a20008000100 */
[----:B------:R0:W3:Y:S01]  /*0320*/  SYNCS.EXCH.64 URZ, [UR7+0x8], UR4 ;  /* 0x00000804073f75b2 */ /* 0x0000e20008000100 */
[----:B------:R0:W4:Y:S01]  /*0330*/  SYNCS.EXCH.64 URZ, [UR7+0x18], UR8 ;  /* 0x00001808073f75b2 */ /* 0x0001220008000100 */
[----:B------:R-:W-:Y:S01]  /*0340*/  NOP ;  /* 0x0000000000007918 */ /* 0x000fe20000000000 */
.L_x_2:
[----:B------:R-:W5:Y:S01]  /*0350*/  S2UR UR15, SR_CTAID.X ;  /* 0x00000000000f79c3 */ /* 0x000f620000002500 */
[----:B------:R-:W-:Y:S01]  /*0360*/  SHF.R.S32.HI R3, RZ, 0x1f, R0 ;  /* 0x0000001fff037819 */ /* 0x000fe20000011400 */
[----:B------:R-:W1:Y:S01]  /*0370*/  SHFL.IDX PT, R12, R2, RZ, 0x1f ;  /* 0x00001fff020c7589 */ /* 0x000e6200000e0000 */
[----:B0-----:R-:W-:Y:S01]  /*0380*/  ULDC UR4, c[0x0][0x150] ;  /* 0x0000540000047ab9 */ /* 0x001fe20000000800 */
[----:B------:R-:W-:Y:S02]  /*0390*/  ELECT P0, URZ, PT ;  /* 0x00000000003f782f */ /* 0x000fe40003800000 */
[----:B------:R-:W-:Y:S01]  /*03a0*/  LEA.HI R3, R3, R0, RZ, 0x7 ;  /* 0x0000000003037211 */ /* 0x000fe200078f38ff */
[----:B------:R0:W2:Y:S01]  /*03b0*/  SHFL.IDX PT, R9, R2, RZ, 0x1f ;  /* 0x00001fff02097589 */ /* 0x0000a200000e0000 */
[----:B------:R-:W-:Y:S01]  /*03c0*/  ELECT P1, URZ, PT ;  /* 0x00000000003f782f */ /* 0x000fe20003820000 */
[----:B------:R-:W0:Y:S01]  /*03d0*/  S2UR UR8, SR_CTAID.Y ;  /* 0x00000000000879c3 */ /* 0x000e220000002600 */
[----:B------:R-:W-:Y:S01]  /*03e0*/  LOP3.LUT R3, R3, 0xffffff80, RZ, 0xc0, !PT ;  /* 0xffffff8003037812 */ /* 0x000fe200078ec0ff */
[----:B------:R-:W-:Y:S01]  /*03f0*/  ULDC UR5, c[0x0][0x154] ;  /* 0x0000550000057ab9 */ /* 0x000fe20000000800 */
[----:B------:R-:W-:Y:S01]  /*0400*/  ULDC UR7, c[0x0][0x144] ;  /* 0x0000510000077ab9 */ /* 0x000fe20000000800 */
[----:B------:R-:W-:Y:S01]  /*0410*/  UMOV UR18, 0x80 ;  /* 0x0000008000127882 */ /* 0x000fe20000000000 */
[----:B------:R-:W-:Y:S01]  /*0420*/  NOP ;  /* 0x0000000000007918 */ /* 0x000fe20000000000 */
[----:B------:R-:W-:Y:S01]  /*0430*/  IMAD.IADD R3, R0, 0x1, -R3 ;  /* 0x0000000100037824 */ /* 0x000fe200078e0a03 */
[----:B------:R-:W-:Y:S01]  /*0440*/  NOP ;  /* 0x0000000000007918 */ /* 0x000fe20000000000 */
[----:B------:R-:W-:Y:S01]  /*0450*/  ULDC UR17, c[0x0][0x148] ;  /* 0x0000520000117ab9 */ /* 0x000fe20000000800 */
[----:B------:R-:W-:Y:S01]  /*0460*/  IMAD.MOV.U32 R152, RZ, RZ, 0x1 ;  /* 0x00000001ff987424 */ /* 0x000fe200078e00ff */
[----:B------:R-:W-:-:S02]  /*0470*/  ISETP.NE.AND P2, PT, RZ, UR19, PT ;  /* 0x00000013ff007c0c */ /* 0x000fc4000bf45270 */
[----:B------:R-:W-:Y:S02]  /*0480*/  SHF.R.S32.HI R6, RZ, 0x1f, R3 ;  /* 0x0000001fff067819 */ /* 0x000fe40000011403 */
[----:B-----5:R-:W-:Y:S02]  /*0490*/  I2FP.F32.U32 R10, UR15 ;  /* 0x0000000f000a7c45 */ /* 0x020fe40008201000 */
[----:B------:R-:W-:Y:S02]  /*04a0*/  LEA.HI R7, R6, R3, RZ, 0x3 ;  /* 0x0000000306077211 */ /* 0x000fe400078f18ff */
[----:B-1----:R-:W-:Y:S01]  /*04b0*/  ISETP.NE.OR P0, PT, R12, RZ, !P0 ;  /* 0x000000ff0c00720c */ /* 0x002fe20004705670 */
[----:B------:R-:W-:Y:S01]  /*04c0*/  FMUL R11, R10, UR4 ;  /* 0x000000040a0b7c20 */ /* 0x000fe20008400000 */
[----:B------:R-:W-:Y:S02]  /*04d0*/  SHF.R.S32.HI R10, RZ, 0x1f, R5 ;  /* 0x0000001fff0a7819 */ /* 0x000fe40000011405 */
[----:B------:R-:W-:-:S02]  /*04e0*/  SHF.R.S32.HI R8, RZ, 0x3, R7 ;  /* 0x00000003ff087819 */ /* 0x000fc40000011407 */
[----:B------:R-:W-:Y:S01]  /*04f0*/  SHF.R.S32.HI R7, RZ, 0x1f, R7 ;  /* 0x0000001fff077819 */ /* 0x000fe20000011407 */
[----:B------:R-:W1:Y:S01]  /*0500*/  F2I.U32.TRUNC.NTZ R11, R11 ;  /* 0x0000000b000b7305 */ /* 0x000e62000020f000 */
[----:B------:R-:W-:Y:S02]  /*0510*/  LEA.HI R10, R10, R5, RZ, 0x2 ;  /* 0x000000050a0a7211 */ /* 0x000fe400078f10ff */
[----:B------:R-:W-:Y:S02]  /*0520*/  LEA.HI R7, R7, R8, RZ, 0x2 ;  /* 0x0000000807077211 */ /* 0x000fe400078f10ff */
[----:B------:R-:W-:Y:S01]  /*0530*/  LOP3.LUT R10, R10, 0x3ffffffc, RZ, 0xc0, !PT ;  /* 0x3ffffffc0a0a7812 */ /* 0x000fe200078ec0ff */
[----:B------:R-:W-:Y:S01]  /*0540*/  VOTEU.ALL UP0, P0 ;  /* 0x00000000003f7886 */ /* 0x000fe20000000000 */
[----:B0-----:R-:W-:Y:S02]  /*0550*/  I2FP.F32.U32 R2, UR8 ;  /* 0x0000000800027c45 */ /* 0x001fe40008201000 */
[----:B------:R-:W-:Y:S01]  /*0560*/  LOP3.LUT R7, R7, 0xfffffffc, RZ, 0xc0, !PT ;  /* 0xfffffffc07077812 */ /* 0x000fe200078ec0ff */
[----:B------:R-:W-:Y:S01]  /*0570*/  IMAD.IADD R10, R5, 0x1, -R10 ;  /* 0x00000001050a7824 */ /* 0x000fe200078e0a0a */
[----:B--2---:R-:W-:Y:S01]  /*0580*/  ISETP.NE.OR P1, PT, R9, RZ, !P1 ;  /* 0x000000ff0900720c */ /* 0x004fe20004f25670 */
[----:B------:R-:W-:Y:S01]  /*0590*/  FMUL R5, R2, UR5 ;  /* 0x0000000502057c20 */ /* 0x000fe20008400000 */
[----:B------:R-:W0:Y:S01]  /*05a0*/  @!UP0 S2UR UR11, SR_CgaCtaId ;  /* 0x00000000000b89c3 */ /* 0x000e220000008800 */
[----:B------:R-:W-:Y:S01]  /*05b0*/  IMAD.IADD R7, R8, 0x1, -R7 ;  /* 0x0000000108077824 */ /* 0x000fe200078e0a07 */
[----:B-1----:R-:W-:Y:S01]  /*05c0*/  R2UR UR4, R11 ;  /* 0x000000000b0472ca */ /* 0x002fe200000e0000 */
[----:B------:R-:W-:-:S02]  /*05d0*/  @!UP0 UMOV UR10, 0x400 ;  /* 0x00000400000a8882 */ /* 0x000fc40000000000 */
[----:B------:R-:W-:Y:S01]  /*05e0*/  IMAD R7, R10, 0x4, R7 ;  /* 0x000000040a077824 */ /* 0x000fe200078e0207 */
[----:B------:R-:W1:Y:S04]  /*05f0*/  F2I.U32.TRUNC.NTZ R5, R5 ;  /* 0x0000000500057305 */ /* 0x000e68000020f000 */
[----:B------:R-:W-:Y:S01]  /*0600*/  SHF.R.S32.HI R2, RZ, 0x1f, R7 ;  /* 0x0000001fff027819 */ /* 0x000fe20000011407 */
[----:B------:R-:W-:Y:S01]  /*0610*/  VOTEU.ALL UP1, P1 ;  /* 0x00000000003f7886 */ /* 0x000fe20000820000 */
[----:B------:R-:W-:Y:S01]  /*0620*/  VOTEU.ALL UP2, P1 ;  /* 0x00000000003f7886 */ /* 0x000fe20000840000 */
[----:B------:R-:W-:Y:S01]  /*0630*/  VOTEU.ALL UP3, P1 ;  /* 0x00000000003f7886 */ /* 0x000fe20000860000 */
[----:B------:R-:W-:Y:S01]  /*0640*/  LEA.HI R2, R2, R7, RZ, 0x2 ;  /* 0x0000000702027211 */ /* 0x000fe200078f10ff */
[----:B------:R-:W-:Y:S01]  /*0650*/  UIADD3 UR4, -UR4, URZ, URZ ;  /* 0x0000003f04047290 */ /* 0x000fe2000fffe13f */
[----:B------:R-:W2:Y:S01]  /*0660*/  @!UP1 S2UR UR16, SR_CgaCtaId ;  /* 0x00000000001099c3 */ /* 0x000ea20000008800 */
[----:B------:R-:W-:Y:S01]  /*0670*/  @!UP1 UMOV UR13, 0x400 ;  /* 0x00000400000d9882 */ /* 0x000fe20000000000 */
[----:B------:R-:W-:Y:S01]  /*0680*/  LOP3.LUT R8, R2, 0xfffffffc, RZ, 0xc0, !PT ;  /* 0xfffffffc02087812 */ /* 0x000fe200078ec0ff */
[----:B------:R-:W-:Y:S01]  /*0690*/  UIMAD UR7, UR7, UR4, UR15 ;  /* 0x00000004070772a4 */ /* 0x000fe2000f8e020f */
[----:B------:R-:W-:Y:S01]  /*06a0*/  IMAD.SHL.U32 R2, R7, 0x4, RZ ;  /* 0x0000000407027824 */ /* 0x000fe200078e00ff */
[----:B-1----:R-:W-:Y:S01]  /*06b0*/  R2UR UR9, R5 ;  /* 0x00000000050972ca */ /* 0x002fe200000e0000 */
[----:B------:R-:W-:Y:S01]  /*06c0*/  UMOV UR4, 0x20 ;  /* 0x0000002000047882 */ /* 0x000fe20000000000 */
[----:B------:R-:W-:Y:S01]  /*06d0*/  IMAD.IADD R8, R7, 0x1, -R8 ;  /* 0x0000000107087824 */ /* 0x000fe200078e0a08 */
[----:B------:R-:W1:Y:S01]  /*06e0*/  LDC R5, c[0x0][0x140] ;  /* 0x00005000ff057b82 */ /* 0x000e620000000800 */
[----:B------:R-:W-:-:S04]  /*06f0*/  @!UP0 UIADD3 UR4, -UR4, 0x100000, URZ ;  /* 0x0010000004048890 */ /* 0x000fc8000fffe13f */
[----:B------:R-:W-:Y:S02]  /*0700*/  @!UP0 USHF.L.U32 UR5, UR4, 0xb, URZ ;  /* 0x0000000b04058899 */ /* 0x000fe4000800063f */
[----:B------:R-:W-:Y:S01]  /*0710*/  @!UP0 USHF.L.U32 UR4, UR4, 0x1, URZ ;  /* 0x0000000104048899 */ /* 0x000fe2000800063f */
[----:B------:R-:W-:Y:S01]  /*0720*/  LOP3.LUT R153, R7, 0xc, R2, 0x78, !PT ;  /* 0x0000000c07997812 */ /* 0x000fe200078e7802 */
[----:B0-----:R-:W-:Y:S01]  /*0730*/  @!UP0 ULEA UR12, UR11, UR10, 0x18 ;  /* 0x0000000a0b0c8291 */ /* 0x001fe2000f8ec03f */
[----:B------:R-:W-:Y:S01]  /*0740*/  ISETP.NE.AND P3, PT, R8, UR7, PT ;  /* 0x0000000708007c0c */ /* 0x000fe2000bf65270 */
[----:B------:R-:W-:-:S04]  /*0750*/  @!UP1 UIADD3 UR10, -UR18, 0x100000, URZ ;  /* 0x00100000120a9890 */ /* 0x000fc8000fffe13f */
[----:B------:R-:W-:Y:S02]  /*0760*/  @!UP1 USHF.L.U32 UR11, UR10, 0xb, URZ ;  /* 0x0000000b0a0b9899 */ /* 0x000fe4000800063f */
[----:B------:R-:W-:Y:S01]  /*0770*/  @!UP1 USHF.L.U32 UR10, UR10, 0x1, URZ ;  /* 0x000000010a0a9899 */ /* 0x000fe2000800063f */
[----:B------:R0:W0:Y:S01]  /*0780*/  SHFL.IDX PT, R7, R4, RZ, 0x1f ;  /* 0x00001fff04077589 */ /* 0x00002200000e0000 */
[----:B------:R-:W-:Y:S01]  /*0790*/  VOTEU.ALL UP0, P0 ;  /* 0x00000000003f7886 */ /* 0x000fe20000000000 */
[----:B------:R-:W-:Y:S01]  /*07a0*/  VOTEU.ALL UP4, P1 ;  /* 0x00000000003f7886 */ /* 0x000fe20000880000 */
[----:B------:R-:W-:Y:S01]  /*07b0*/  VOTEU.ALL UP5, P1 ;  /* 0x00000000003f7886 */ /* 0x000fe200008a0000 */
[----:B------:R-:W-:Y:S01]  /*07c0*/  UIADD3 UR9, -UR9, URZ, URZ ;  /* 0x0000003f09097290 */ /* 0x000fe2000fffe13f */
[----:B------:R-:W5:Y:S02]  /*07d0*/  FENCE.VIEW.ASYNC.S ;  /* 0x00000000000073c6 */ /* 0x000f640000000000 */
[----:B-----5:R-:W0:Y:S01]  /*07e0*/  @!UP0 SYNCS.EXCH.64 URZ, [UR12+0x50], UR4 ;  /* 0x000050040c3f85b2 */ /* 0x020e220008000100 */
[----:B--2---:R-:W-:Y:S01]  /*07f0*/  @!UP1 ULEA UR13, UR16, UR13, 0x18 ;  /* 0x0000000d100d9291 */ /* 0x004fe2000f8ec03f */
[----:B------:R-:W-:Y:S01]  /*0800*/  @P3 SHF.R.S32.HI R2, RZ, 0x1f, R153 ;  /* 0x0000001fff023819 */ /* 0x000fe20000011499 */
[----:B------:R-:W-:Y:S01]  /*0810*/  VOTEU.ALL UP1, P0 ;  /* 0x00000000003f7886 */ /* 0x000fe20000020000 */
[----:B------:R-:W-:-:S02]  /*0820*/  LOP3.LUT P0, RZ, R3, 0x7, RZ, 0xc0, !PT ;  /* 0x0000000703ff7812 */ /* 0x000fc4000780c0ff */
[----:B------:R-:W-:Y:S02]  /*0830*/  @P3 LEA.HI R2, R2, R153, RZ, 0x2 ;  /* 0x0000009902023211 */ /* 0x000fe400078f10ff */
[----:B------:R-:W-:Y:S02]  /*0840*/  ISETP.LT.U32.AND P0, PT, R153, 0x10, !P0 ;  /* 0x000000109900780c */ /* 0x000fe40004701070 */
[----:B-1----:R-:W-:Y:S02]  /*0850*/  ISETP.EQ.U32.AND P1, PT, R5, 0x1, PT ;  /* 0x000000010500780c */ /* 0x002fe40003f22070 */
[----:B------:R-:W-:Y:S02]  /*0860*/  @P3 SHF.R.S32.HI R2, RZ, 0x2, R2 ;  /* 0x00000002ff023819 */ /* 0x000fe40000011402 */
[----:B------:R-:W-:Y:S01]  /*0870*/  SEL R5, RZ, 0x1, !P0 ;  /* 0x00000001ff057807 */ /* 0x000fe20004000000 */
[----:B------:R1:W2:Y:S01]  /*0880*/  @!UP1 SYNCS.EXCH.64 URZ, [UR12+0x58], UR4 ;  /* 0x000058040c3f95b2 */ /* 0x0002a20008000100 */
[----:B------:R-:W-:Y:S01]  /*0890*/  NOP ;  /* 0x0000000000007918 */ /* 0x000fe20000000000 */
[----:B-1----:R-:W-:Y:S01]  /*08a0*/  UIMAD UR4, UR17, UR9, UR8 ;  /* 0x00000009110472a4 */ /* 0x002fe2000f8e0208 */
[----:B------:R1:W0:Y:S05]  /*08b0*/  @!UP2 SYNCS.EXCH.64 URZ, [UR13+0x30], UR10 ;  /* 0x0000300a0d3fa5b2 */ /* 0x00022a0008000100 */
[----:B------:R-:W-:-:S04]  /*08c0*/  @P3 ISETP.NE.AND P4, PT, R2, UR4, PT ;  /* 0x0000000402003c0c */ /* 0x000fc8000bf85270 */
[----:B------:R-:W-:-:S04]  /*08d0*/  @P3 SEL R152, RZ, 0x1, P4 ;  /* 0x00000001ff983807 */ /* 0x000fc80002000000 */
[----:B------:R-:W-:Y:S01]  /*08e0*/  LOP3.LUT R152, R152, R5, RZ, 0xc0, !PT ;  /* 0x0000000598987212 */ /* 0x000fe200078ec0ff */
[----:B------:R1:W0:Y:S01]  /*08f0*/  @!UP3 SYNCS.EXCH.64 URZ, [UR13+0x38], UR10 ;  /* 0x0000380a0d3fb5b2 */ /* 0x0002220008000100 */
[----:B------:R1:W0:Y:S01]  /*0900*/  @!UP4 SYNCS.EXCH.64 URZ, [UR13+0x40], UR10 ;  /* 0x0000400a0d3fc5b2 */ /* 0x0002220008000100 */
[----:B------:R1:W0:Y:S01]  /*0910*/  @!UP5 SYNCS.EXCH.64 URZ, [UR13+0x48], UR10 ;  /* 0x0000480a0d3fd5b2 */ /* 0x0002220008000100 */
[----:B------:R-:W-:Y:S01]  /*0920*/  NOP ;  /* 0x0000000000007918 */ /* 0x000fe20000000000 */
[----:B-1----:R-:W-:Y:S05]  /*0930*/  @!P1 BRA `(.L_x_3) ;  /* 0x0000000000089947 */ /* 0x002fea0003800000 */
[----:B0-234-:R-:W-:Y:S01]  /*0940*/  UCGABAR_ARV ;  /* 0x00000000000079c7 */ /* 0x01dfe20008000000 */
[----:B------:R-:W-:Y:S05]  /*0950*/  BRA `(.L_x_4) ;  /* 0x0000000000047947 */ /* 0x000fea0003800000 */
.L_x_3:
[----:B0-234-:R-:W-:Y:S01]  /*0960*/  NOP ;  /* 0x0000000000007918 */ /* 0x01dfe20000000000 */
.L_x_4:
[----:B------:R-:W-:Y:S01]  /*0970*/  ULDC.64 UR4, c[0x0][0x598] ;  /* 0x0001660000047ab9 */ /* 0x000fe20000000a00 */
[----:B------:R-:W-:Y:S01]  /*0980*/  ULDC.64 UR50, c[0x0][0x208] ;  /* 0x0000820000327ab9 */ /* 0x000fe20000000a00 */
[----:B------:R-:W-:-:S04]  /*0990*/  ISETP.NE.U32.AND P0, PT, RZ, UR4, PT ;  /* 0x00000004ff007c0c */ /* 0x000fc8000bf05070 */
[----:B------:R-:W-:-:S13]  /*09a0*/  ISETP.NE.AND.EX P0, PT, RZ, UR5, PT, P0 ;  /* 0x00000005ff007c0c */ /* 0x000fda000bf05300 */
[----:B------:R-:W-:Y:S05]  /*09b0*/  @!P0 BRA `(.L_x_5) ;  /* 0x00000000001c8947 */ /* 0x000fea0003800000 */
[----:B------:R-:W0:Y:S02]  /*09c0*/  LDC.64 R4, c[0x0][0x598] ;  /* 0x00016600ff047b82 */ /* 0x000e240000000a00 */
[----:B0-----:R-:W2:Y:S02]  /*09d0*/  LDG.E.64 R4, desc[UR50][R4.64] ;  /* 0x0000003204047981 */ /* 0x001ea4000c1e1b00 */
[----:B--2---:R-:W-:-:S04]  /*09e0*/  ISETP.NE.U32.AND P0, PT, R4, RZ, PT ;  /* 0x000000ff0400720c */ /* 0x004fc80003f05070 */
[----:B------:R-:W-:-:S13]  /*09f0*/  ISETP.NE.AND.EX P0, PT, R5, RZ, PT, P0 ;  /* 0x000000ff0500720c */ /* 0x000fda0003f05300 */
[----:B------:R-:W-:Y:S05]  /*0a00*/  @!P0 BRA `(.L_x_5) ;  /* 0x0000000000088947 */ /* 0x000fea0003800000 */
[----:B------:R0:W5:Y:S01]  /*0a10*/  LD.E R23, desc[UR50][R4.64] ;  /* 0x0000003204177980 */ /* 0x000162000c101900 */
[----:B------:R-:W-:Y:S05]  /*0a20*/  BRA `(.L_x_6) ;  /* 0x0000000000247947 */ /* 0x000fea0003800000 */
.L_x_5:
[----:B------:R-:W-:Y:S02]  /*0a30*/  ULDC.64 UR4, c[0x0][0x588] ;  /* 0x0001620000047ab9 */ /* 0x000fe40000000a00 */
[----:B------:R-:W-:-:S04]  /*0a40*/  ISETP.NE.U32.AND P0, PT, RZ, UR4, PT ;  /* 0x00000004ff007c0c */ /* 0x000fc8000bf05070 */
[----:B------:R-:W-:-:S13]  /*0a50*/  ISETP.NE.AND.EX P0, PT, RZ, UR5, PT, P0 ;  /* 0x00000005ff007c0c */ /* 0x000fda000bf05300 */
[----:B------:R-:W-:Y:S05]  /*0a60*/  @!P0 BRA `(.L_x_7) ;  /* 0x00000000000c8947 */ /* 0x000fea0003800000 */
[----:B------:R-:W0:Y:S02]  /*0a70*/  LDC.64 R4, c[0x0][0x588] ;  /* 0x00016200ff047b82 */ /* 0x000e240000000a00 */
[----:B0-----:R1:W5:Y:S01]  /*0a80*/  LDG.E R23, desc[UR50][R4.64] ;  /* 0x0000003204177981 */ /* 0x001362000c1e1900 */
[----:B------:R-:W-:Y:S05]  /*0a90*/  BRA `(.L_x_6) ;  /* 0x0000000000087947 */ /* 0x000fea0003800000 */
.L_x_7:
[----:B------:R-:W-:Y:S02]  /*0aa0*/  ULDC UR4, c[0x0][0x580] ;  /* 0x0001600000047ab9 */ /* 0x000fe40000000800 */
[----:B------:R-:W-:-:S07]  /*0ab0*/  IMAD.U32 R23, RZ, RZ, UR4 ;  /* 0x00000004ff177e24 */ /* 0x000fce000f8e00ff */
.L_x_6:
[----:B------:R-:W-:Y:S02]  /*0ac0*/  ULDC.64 UR4, c[0x0][0x5a0] ;  /* 0x0001680000047ab9 */ /* 0x000fe40000000a00 */
[----:B------:R-:W-:-:S04]  /*0ad0*/  ISETP.NE.U32.AND P0, PT, RZ, UR4, PT ;  /* 0x00000004ff007c0c */ /* 0x000fc8000bf05070 */
[----:B------:R-:W-:-:S13]  /*0ae0*/  ISETP.NE.AND.EX P0, PT, RZ, UR5, PT, P0 ;  /* 0x00000005ff007c0c */ /* 0x000fda000bf05300 */
[----:B------:R-:W-:Y:S05]  /*0af0*/  @!P0 BRA `(.L_x_8) ;  /* 0x00000000001c8947 */ /* 0x000fea0003800000 */
[----:B01----:R-:W0:Y:S02]  /*0b00*/  LDC.64 R4, c[0x0][0x5a0] ;  /* 0x00016800ff047b82 */ /* 0x003e240000000a00 */
[----:B0-----:R-:W2:Y:S02]  /*0b10*/  LDG.E.64 R4, desc[UR50][R4.64] ;  /* 0x0000003204047981 */ /* 0x001ea4000c1e1b00 */
[----:B--2---:R-:W-:-:S04]  /*0b20*/  ISETP.NE.U32.AND P0, PT, R4, RZ, PT ;  /* 0x000000ff0400720c */ /* 0x004fc80003f05070 */
[----:B------:R-:W-:-:S13]  /*0b30*/  ISETP.NE.AND.EX P0, PT, R5, RZ, PT, P0 ;  /* 0x000000ff0500720c */ /* 0x000fda0003f05300 */
[----:B------:R-:W-:Y:S05]  /*0b40*/  @!P0 BRA `(.L_x_8) ;  /* 0x0000000000088947 */ /* 0x000fea0003800000 */
[----:B------:R0:W5:Y:S01]  /*0b50*/  LD.E R22, desc[UR50][R4.64] ;  /* 0x0000003204167980 */ /* 0x000162000c101900 */
[----:B------:R-:W-:Y:S05]  /*0b60*/  BRA `(.L_x_9) ;  /* 0x0000000000247947 */ /* 0x000fea0003800000 */
.L_x_8:
[----:B------:R-:W-:Y:S02]  /*0b70*/  ULDC.64 UR4, c[0x0][0x590] ;  /* 0x0001640000047ab9 */ /* 0x000fe40000000a00 */
[----:B------:R-:W-:-:S04]  /*0b80*/  ISETP.NE.U32.AND P0, PT, RZ, UR4, PT ;  /* 0x00000004ff007c0c */ /* 0x000fc8000bf05070 */
[----:B------:R-:W-:-:S13]  /*0b90*/  ISETP.NE.AND.EX P0, PT, RZ, UR5, PT, P0 ;  /* 0x00000005ff007c0c */ /* 0x000fda000bf05300 */
[----:B------:R-:W-:Y:S05]  /*0ba0*/  @!P0 BRA `(.L_x_10) ;  /* 0x00000000000c8947 */ /* 0x000fea0003800000 */
[----:B01----:R-:W0:Y:S02]  /*0bb0*/  LDC.64 R4, c[0x0][0x590] ;  /* 0x00016400ff047b82 */ /* 0x003e240000000a00 */
[----:B0-----:R1:W5:Y:S01]  /*0bc0*/  LDG.E R22, desc[UR50][R4.64] ;  /* 0x0000003204167981 */ /* 0x001362000c1e1900 */
[----:B------:R-:W-:Y:S05]  /*0bd0*/  BRA `(.L_x_9) ;  /* 0x0000000000087947 */ /* 0x000fea0003800000 */
.L_x_10:
[----:B------:R-:W-:Y:S02]  /*0be0*/  ULDC UR4, c[0x0][0x584] ;  /* 0x0001610000047ab9 */ /* 0x000fe40000000800 */
[----:B------:R-:W-:-:S07]  /*0bf0*/  IMAD.U32 R22, RZ, RZ, UR4 ;  /* 0x00000004ff167e24 */ /* 0x000fce000f8e00ff */
.L_x_9:
[----:B------:R-:W-:Y:S01]  /*0c00*/  ULDC UR4, c[0x0][0x65c] ;  /* 0x0001970000047ab9 */ /* 0x000fe20000000800 */
[----:B01----:R-:W0:Y:S01]  /*0c10*/  LDC.64 R4, c[0x0][0x650] ;  /* 0x00019400ff047b82 */ /* 0x003e220000000a00 */
[----:B------:R-:W-:Y:S01]  /*0c20*/  UISETP.NE.AND UP2, UPT, UR4, 0x1, UPT ;  /* 0x000000010400788c */ /* 0x000fe2000bf45270 */
[----:B------:R-:W-:Y:S01]  /*0c30*/  IMAD.MOV.U32 R18, RZ, RZ, -0x1 ;  /* 0xffffffffff127424 */ /* 0x000fe200078e00ff */
[----:B------:R-:W-:Y:S01]  /*0c40*/  UISETP.NE.AND UP0, UPT, UR19, 0x2, UPT ;  /* 0x000000021300788c */ /* 0x000fe2000bf05270 */
[----:B------:R-:W-:Y:S01]  /*0c50*/  IMAD.MOV.U32 R19, RZ, RZ, -0x1 ;  /* 0xffffffffff137424 */ /* 0x000fe200078e00ff */
[----:B------:R-:W-:-:S07]  /*0c60*/  UP2UR UR40, UPR, URZ, 0x4 ;  /* 0x000000043f287883 */ /* 0x000fce0008000000 */
[----:B------:R-:W-:Y:S01]  /*0c70*/  @UP2 ULDC UR12, c[0x0][0x10] ;  /* 0x00000400000c2ab9 */ /* 0x000fe20000000800 */
[----:B------:R-:W-:Y:S01]  /*0c80*/  @UP2 UMOV UR4, UR8 ;  /* 0x0000000800042c82 */ /* 0x000fe20008000000 */
[----:B------:R-:W-:Y:S01]  /*0c90*/  @UP2 UMOV UR5, URZ ;  /* 0x0000003f00052c82 */ /* 0x000fe20008000000 */
[----:B------:R-:W-:Y:S01]  /*0ca0*/  @!UP2 ULDC UR16, c[0x0][0xc] ;  /* 0x000003000010aab9 */ /* 0x000fe20000000800 */
[----:B------:R-:W-:Y:S01]  /*0cb0*/  @UP2 UIMAD.WIDE.U32 UR12, UR15, UR12, UR4 ;  /* 0x0000000c0f0c22a5 */ /* 0x000fe2000f8e0004 */
[----:B------:R-:W-:Y:S02]  /*0cc0*/  ULDC UR10, c[0x0][0xc] ;  /* 0x00000300000a7ab9 */ /* 0x000fe40000000800 */
[----:B------:R-:W-:Y:S01]  /*0cd0*/  @UP2 UMOV UR4, URZ ;  /* 0x0000003f00042c82 */ /* 0x000fe20008000000 */
[----:B------:R-:W-:Y:S01]  /*0ce0*/  UMOV UR5, URZ ;  /* 0x0000003f00057c82 */ /* 0x000fe20008000000 */
[----:B------:R-:W-:Y:S01]  /*0cf0*/  @UP2 UIADD3 UR18, UR13, UR4, URZ ;  /* 0x000000040d122290 */ /* 0x000fe2000fffe03f */
[----:B------:R-:W-:-:S02]  /*0d00*/  ULDC UR11, c[0x0][0x10] ;  /* 0x00000400000b7ab9 */ /* 0x000fc40000000800 */
[----:B------:R-:W-:Y:S01]  /*0d10*/  UMOV UR4, UR15 ;  /* 0x0000000f00047c82 */ /* 0x000fe20008000000 */
[----:B------:R-:W-:Y:S02]  /*0d20*/  UIMAD.WIDE.U32 UR10, UR10, UR11, URZ ;  /* 0x0000000b0a0a72a5 */ /* 0x000fe4000f8e003f */
[----:B------:R-:W-:Y:S01]  /*0d30*/  @!UP2 UIMAD.WIDE.U32 UR4, UR8, UR16, UR4 ;  /* 0x000000100804a2a5 */ /* 0x000fe2000f8e0004 */
[----:B------:R-:W-:Y:S02]  /*0d40*/  ULDC UR13, c[0x0][0x14] ;  /* 0x00000500000d7ab9 */ /* 0x000fe40000000800 */
[----:B------:R-:W-:Y:S02]  /*0d50*/  UIMAD.WIDE.U32 UR38, UR10, UR13, URZ ;  /* 0x0000000d0a2672a5 */ /* 0x000fe4000f8e003f */
[----:B------:R-:W-:Y:S02]  /*0d60*/  UIMAD UR41, UR11, UR13, URZ ;  /* 0x0000000d0b2972a4 */ /* 0x000fe4000f8e023f */
[----:B------:R-:W-:Y:S01]  /*0d70*/  @!UP2 UMOV UR12, UR4 ;  /* 0x00000004000cac82 */ /* 0x000fe20008000000 */
[----:B------:R-:W-:Y:S01]  /*0d80*/  @!UP2 UMOV UR18, UR5 ;  /* 0x000000050012ac82 */ /* 0x000fe20008000000 */
[----:B------:R-:W-:-:S02]  /*0d90*/  UIADD3 UR41, UR39, UR41, URZ ;  /* 0x0000002927297290 */ /* 0x000fc4000fffe03f */
[----:B------:R-:W-:-:S04]  /*0da0*/  UIADD3 UR4, UP1, UR12, UR38, URZ ;  /* 0x000000260c047290 */ /* 0x000fc8000ff3e03f */
[----:B------:R-:W-:Y:S02]  /*0db0*/  UIADD3.X UR5, UR18, UR41, URZ, UP1, !UPT ;  /* 0x0000002912057290 */ /* 0x000fe40008ffe43f */
[----:B------:R-:W-:Y:S02]  /*0dc0*/  USEL UR4, UR4, UR12, !UP0 ;  /* 0x0000000c04047287 */ /* 0x000fe4000c000000 */
[----:B------:R-:W-:-:S04]  /*0dd0*/  USEL UR5, UR5, UR18, !UP0 ;  /* 0x0000001205057287 */ /* 0x000fc8000c000000 */
[----:B0-----:R-:W-:Y:S01]  /*0de0*/  ISETP.LE.U32.AND P0, PT, R4, UR4, PT ;  /* 0x0000000404007c0c */ /* 0x001fe2000bf03070 */
[----:B------:R-:W-:Y:S01]  /*0df0*/  IMAD.U32 R16, RZ, RZ, UR4 ;  /* 0x00000004ff107e24 */ /* 0x000fe2000f8e00ff */
[----:B------:R-:W-:Y:S01]  /*0e00*/  PRMT R4, RZ, 0x7610, R4 ;  /* 0x00007610ff047816 */ /* 0x000fe20000000004 */
[----:B------:R-:W-:Y:S02]  /*0e10*/  IMAD.U32 R2, RZ, RZ, UR5 ;  /* 0x00000005ff027e24 */ /* 0x000fe4000f8e00ff */
[----:B------:R-:W-:-:S03]  /*0e20*/  IMAD.U32 R17, RZ, RZ, UR5 ;  /* 0x00000005ff117e24 */ /* 0x000fc6000f8e00ff */
[----:B------:R-:W-:Y:S01]  /*0e30*/  ISETP.GE.U32.AND.EX P0, PT, R2, R5, PT, P0 ;  /* 0x000000050200720c */ /* 0x000fe20003f06100 */
[----:B------:R-:W-:-:S12]  /*0e40*/  IMAD.MOV.U32 R2, RZ, RZ, -0x1 ;  /* 0xffffffffff027424 */ /* 0x000fd800078e00ff */
[----:B------:R-:W-:Y:S05]  /*0e50*/  @P0 BRA `(.L_x_11) ;  /* 0x0000000400500947 */ /* 0x000fea0003800000 */
[----:B------:R-:W-:Y:S01]  /*0e60*/  ULDC.64 UR18, c[0x0][0x628] ;  /* 0x00018a0000127ab9 */ /* 0x000fe20000000a00 */
[C---:B------:R-:W-:Y:S01]  /*0e70*/  R2UR UR20, R16.reuse ;  /* 0x00000000101472ca */ /* 0x040fe200000e0000 */
[----:B------:R-:W-:Y:S01]  /*0e80*/  ULDC UR16, c[0x0][0x630] ;  /* 0x00018c0000107ab9 */ /* 0x000fe20000000800 */
[----:B------:R-:W-:Y:S02]  /*0e90*/  ISETP.NE.U32.AND P0, PT, RZ, UR18, PT ;  /* 0x00000012ff007c0c */ /* 0x000fe4000bf05070 */
[----:B------:R-:W-:Y:S02]  /*0ea0*/  R2UR UR4, R16 ;  /* 0x00000000100472ca */ /* 0x000fe400000e0000 */
[----:B------:R-:W-:Y:S02]  /*0eb0*/  ISETP.NE.AND.EX P0, PT, RZ, UR19, PT, P0 ;  /* 0x00000013ff007c0c */ /* 0x000fe4000bf05300 */
[----:B------:R-:W-:-:S11]  /*0ec0*/  R2UR UR5, R17 ;  /* 0x00000000110572ca */ /* 0x000fd600000e0000 */
[----:B------:R-:W-:Y:S05]  /*0ed0*/  @!P0 BRA `(.L_x_12) ;  /* 0x0000000000308947 */ /* 0x000fea0003800000 */
[----:B------:R-:W-:Y:S01]  /*0ee0*/  R2UR UR4, R16 ;  /* 0x00000000100472ca */ /* 0x000fe200000e0000 */
[----:B------:R-:W-:Y:S01]  /*0ef0*/  ULDC UR12, c[0x0][0x634] ;  /* 0x00018d00000c7ab9 */ /* 0x000fe20000000800 */
[----:B------:R-:W-:-:S11]  /*0f00*/  R2UR UR15, R17 ;  /* 0x00000000110f72ca */ /* 0x000fd600000e0000 */
[----:B------:R-:W-:-:S04]  /*0f10*/  UIADD3 UR12, UP1, UR4, UR12, URZ ;  /* 0x0000000c040c7290 */ /* 0x000fc8000ff3e03f */
[----:B------:R-:W-:-:S04]  /*0f20*/  UIADD3.X UR15, URZ, UR15, URZ, UP1, !UPT ;  /* 0x0000000f3f0f7290 */ /* 0x000fc80008ffe43f */
[----:B------:R-:W-:-:S04]  /*0f30*/  UIMAD.WIDE.U32 UR4, UR15, UR18, URZ ;  /* 0x000000120f0472a5 */ /* 0x000fc8000f8e003f */
[----:B------:R-:W-:Y:S02]  /*0f40*/  UIMAD.WIDE.U32 UR10, UP1, UR12, UR19, UR4 ;  /* 0x000000130c0a72a5 */ /* 0x000fe4000f820004 */
[----:B------:R-:W-:Y:S02]  /*0f50*/  UIMAD.WIDE.U32 UR4, UR12, UR18, URZ ;  /* 0x000000120c0472a5 */ /* 0x000fe4000f8e003f */
[----:B------:R-:W-:Y:S02]  /*0f60*/  UIADD3.X UR13, URZ, URZ, URZ, UP1, !UPT ;  /* 0x0000003f3f0d7290 */ /* 0x000fe40008ffe43f */
[----:B------:R-:W-:Y:S01]  /*0f70*/  UIADD3 URZ, UP1, UR5, UR10, URZ ;  /* 0x0000000a053f7290 */ /* 0x000fe2000ff3e03f */
[----:B------:R-:W-:-:S03]  /*0f80*/  UMOV UR12, UR11 ;  /* 0x0000000b000c7c82 */ /* 0x000fc60008000000 */
[----:B------:R-:W-:-:S12]  /*0f90*/  UIMAD.WIDE.U32.X UR4, UR15, UR19, UR12, UP1 ;  /* 0x000000130f0472a5 */ /* 0x000fd800088e040c */
.L_x_12:
[----:B------:R-:W-:Y:S01]  /*0fa0*/  USHF.R.U64 UR4, UR4, UR16, UR5 ;  /* 0x0000001004047299 */ /* 0x000fe20008001205 */
[----:B------:R-:W-:Y:S01]  /*0fb0*/  R2UR UR11, R17 ;  /* 0x00000000110b72ca */ /* 0x000fe200000e0000 */
[----:B------:R-:W-:Y:S02]  /*0fc0*/  USHF.R.U32.HI UR5, URZ, UR16, UR5 ;  /* 0x000000103f057299 */ /* 0x000fe40008011605 */
[----:B------:R-:W-:Y:S01]  /*0fd0*/  UIADD3 UR12, UP1, URZ, -UR4, URZ ;  /* 0x800000043f0c7290 */ /* 0x000fe2000ff3e03f */
[----:B------:R-:W-:Y:S01]  /*0fe0*/  ULDC.64 UR18, c[0x0][0x620] ;  /* 0x0001880000127ab9 */ /* 0x000fe20000000a00 */
[----:B------:R-:W-:Y:S02]  /*0ff0*/  UISETP.NE.AND UP2, UPT, UR40, URZ, UPT ;  /* 0x0000003f2800728c */ /* 0x000fe4000bf45270 */
[----:B------:R-:W-:Y:S01]  /*1000*/  UIADD3.X UR5, URZ, ~UR5, URZ, UP1, !UPT ;  /* 0x800000053f057290 */ /* 0x000fe20008ffe43f */
[----:B------:R-:W-:Y:S01]  /*1010*/  UMOV UR10, UR20 ;  /* 0x00000014000a7c82 */ /* 0x000fe20008000000 */
[----:B------:R-:W-:-:S02]  /*1020*/  ULDC UR13, c[0x0][0x618] ;  /* 0x00018600000d7ab9 */ /* 0x000fc40000000800 */
[----:B------:R-:W-:Y:S02]  /*1030*/  UIMAD UR5, UR5, UR18, URZ ;  /* 0x00000012050572a4 */ /* 0x000fe4000f8e023f */
[----:B------:R-:W-:Y:S02]  /*1040*/  UIMAD.WIDE.U32 UR10, UR12, UR18, UR10 ;  /* 0x000000120c0a72a5 */ /* 0x000fe4000f8e000a */
[----:B------:R-:W-:Y:S02]  /*1050*/  UIMAD UR12, UR12, UR19, UR5 ;  /* 0x000000130c0c72a4 */ /* 0x000fe4000f8e0205 */
[----:B------:R-:W-:Y:S02]  /*1060*/  @UP2 UIMAD UR7, UR17, UR9, UR8 ;  /* 0x00000009110722a4 */ /* 0x000fe4000f8e0208 */
[----:B------:R-:W-:Y:S01]  /*1070*/  UIADD3 UR11, UR11, UR12, URZ ;  /* 0x0000000c0b0b7290 */ /* 0x000fe2000fffe03f */
[----:B------:R-:W-:Y:S01]  /*1080*/  ULDC.64 UR8, c[0x0][0x640] ;  /* 0x0001900000087ab9 */ /* 0x000fe20000000a00 */
[----:B------:R-:W-:-:S02]  /*1090*/  ULDC UR15, c[0x0][0x608] ;  /* 0x00018200000f7ab9 */ /* 0x000fc40000000800 */
[----:B------:R-:W-:Y:S01]  /*10a0*/  USHF.R.U64 UR20, UR10, UR13, UR11 ;  /* 0x0000000d0a147299 */ /* 0x000fe2000800120b */
[----:B------:R-:W-:Y:S01]  /*10b0*/  ISETP.NE.U32.AND P0, PT, RZ, UR8, PT ;  /* 0x00000008ff007c0c */ /* 0x000fe2000bf05070 */
[----:B------:R-:W-:Y:S01]  /*10c0*/  USHF.R.U32.HI UR11, URZ, UR13, UR11 ;  /* 0x0000000d3f0b7299 */ /* 0x000fe2000801160b */
[----:B------:R-:W-:Y:S02]  /*10d0*/  ULDC UR21, c[0x0][0x658] ;  /* 0x0001960000157ab9 */ /* 0x000fe40000000800 */
[----:B------:R-:W-:Y:S01]  /*10e0*/  ISETP.NE.AND.EX P0, PT, RZ, UR9, PT, P0 ;  /* 0x00000009ff007c0c */ /* 0x000fe2000bf05300 */
[----:B------:R-:W-:Y:S02]  /*10f0*/  USHF.R.U64 UR25, UR20, UR15, UR11 ;  /* 0x0000000f14197299 */ /* 0x000fe4000800120b */
[----:B------:R-:W-:Y:S01]  /*1100*/  USHF.R.U32.HI UR11, URZ, UR15, UR11 ;  /* 0x0000000f3f0b7299 */ /* 0x000fe2000801160b */
[----:B------:R-:W-:Y:S01]  /*1110*/  UMOV UR10, 0xffffffff ;  /* 0xffffffff000a7882 */ /* 0x000fe20000000000 */
[----:B------:R-:W-:Y:S01]  /*1120*/  ULDC UR5, c[0x0][0x600] ;  /* 0x0001800000057ab9 */ /* 0x000fe20000000800 */
[----:B------:R-:W-:-:S02]  /*1130*/  USHF.L.U32 UR10, UR10, UR21, URZ ;  /* 0x000000150a0a7299 */ /* 0x000fc4000800063f */
[----:B------:R-:W-:Y:S02]  /*1140*/  USHF.R.U64 UR26, UR25, UR21, UR11 ;  /* 0x00000015191a7299 */ /* 0x000fe4000800120b */
[----:B------:R-:W-:Y:S02]  /*1150*/  ULOP3.LUT UR15, URZ, UR10, URZ, 0x33, !UPT ;  /* 0x0000000a3f0f7292 */ /* 0x000fe4000f8e333f */
[----:B------:R-:W-:Y:S02]  /*1160*/  UIADD3 UR19, UR5, -0x1, URZ ;  /* 0xffffffff05137890 */ /* 0x000fe4000fffe03f */
[----:B------:R-:W-:Y:S01]  /*1170*/  USHF.R.U32.HI UR11, URZ, UR21, UR11 ;  /* 0x000000153f0b7299 */ /* 0x000fe2000801160b */
[----:B------:R-:W-:Y:S01]  /*1180*/  ULDC UR22, c[0x0][0x648] ;  /* 0x0001920000167ab9 */ /* 0x000fe20000000800 */
[----:B------:R-:W-:Y:S01]  /*1190*/  ULDC UR23, c[0x0][0x638] ;  /* 0x00018e0000177ab9 */ /* 0x000fe20000000800 */
[----:B------:R-:W-:Y:S01]  /*11a0*/  UMOV UR24, 0x1 ;  /* 0x0000000100187882 */ /* 0x000fe20000000000 */
[----:B------:R-:W-:Y:S01]  /*11b0*/  UMOV UR10, UR26 ;  /* 0x0000001a000a7c82 */ /* 0x000fe20008000000 */
[----:B------:R-:W-:Y:S07]  /*11c0*/  @!P0 BRA `(.L_x_13) ;  /* 0x0000000000308947 */ /* 0x000fee0003800000 */
[----:B------:R-:W-:Y:S02]  /*11d0*/  ULDC UR16, c[0x0][0x64c] ;  /* 0x0001930000107ab9 */ /* 0x000fe40000000800 */
        /* <DEDUP_REMOVED lines=8> */
[----:B------:R-:W-:-:S07]  /*1260*/  UIMAD.WIDE.U32.X UR8, UR18, UR9, UR16, UP1 ;  /* 0x00000009120872a5 */ /* 0x000fce00088e0410 */
[----:B------:R-:W-:Y:S01]  /*1270*/  UMOV UR10, UR8 ;  /* 0x00000008000a7c82 */ /* 0x000fe20008000000 */
[----:B------:R-:W-:-:S05]  /*1280*/  UMOV UR11, UR9 ;  /* 0x00000009000b7c82 */ /* 0x000fca0008000000 */
.L_x_13:
[----:B------:R-:W-:Y:S01]  /*1290*/  USHF.R.U64 UR9, UR10, UR22, UR11 ;  /* 0x000000160a097299 */ /* 0x000fe2000800120b */
[----:B------:R-:W-:Y:S01]  /*12a0*/  IMAD.MOV.U32 R4, RZ, RZ, 0x1 ;  /* 0x00000001ff047424 */ /* 0x000fe200078e00ff */
[----:B------:R-:W-:Y:S01]  /*12b0*/  USHF.L.U32 UR8, UR24, UR21, URZ ;  /* 0x0000001518087299 */ /* 0x000fe2000800063f */
[----:B------:R-:W-:Y:S01]  /*12c0*/  IMAD.U32 R19, RZ, RZ, UR4 ;  /* 0x00000004ff137e24 */ /* 0x000fe2000f8e00ff */
[----:B------:R-:W-:Y:S02]  /*12d0*/  ULOP3.LUT UR15, UR25, UR15, URZ, 0xc0, !UPT ;  /* 0x0000000f190f7292 */ /* 0x000fe4000f8ec03f */
[----:B------:R-:W-:Y:S02]  /*12e0*/  UIADD3 UR10, -UR9, URZ, URZ ;  /* 0x0000003f090a7290 */ /* 0x000fe4000fffe13f */
[----:B------:R-:W-:Y:S02]  /*12f0*/  UIMAD UR15, UR8, UR9, UR15 ;  /* 0x00000009080f72a4 */ /* 0x000fe4000f8e020f */
[----:B------:R-:W-:-:S02]  /*1300*/  ULOP3.LUT UR19, UR20, UR19, URZ, 0xc0, !UPT ;  /* 0x0000001314137292 */ /* 0x000fc4000f8ec03f */
[----:B------:R-:W-:Y:S01]  /*1310*/  UIMAD UR8, UR10, UR23, UR26 ;  /* 0x000000170a0872a4 */ /* 0x000fe2000f8e021a */
[----:B------:R-:W-:Y:S01]  /*1320*/  ULDC UR9, c[0x0][0x610] ;  /* 0x0001840000097ab9 */ /* 0x000fe20000000800 */
[----:B------:R-:W-:Y:S02]  /*1330*/  UISETP.NE.AND UP1, UPT, UR40, URZ, UPT ;  /* 0x0000003f2800728c */ /* 0x000fe4000bf25270 */
[----:B------:R-:W-:Y:S02]  /*1340*/  UIMAD UR7, UR15, UR9, UR7 ;  /* 0x000000090f0772a4 */ /* 0x000fe4000f8e0207 */
[----:B------:R-:W-:-:S04]  /*1350*/  UIMAD UR8, UR8, UR5, UR19 ;  /* 0x00000005080872a4 */ /* 0x000fc8000f8e0213 */
[----:B------:R-:W-:Y:S02]  /*1360*/  USEL UR5, UR8, UR7, !UP1 ;  /* 0x0000000708057287 */ /* 0x000fe4000c800000 */
[----:B------:R-:W-:-:S04]  /*1370*/  USEL UR7, UR7, UR8, !UP1 ;  /* 0x0000000807077287 */ /* 0x000fc8000c800000 */
[----:B------:R-:W-:Y:S02]  /*1380*/  IMAD.U32 R2, RZ, RZ, UR5 ;  /* 0x00000005ff027e24 */ /* 0x000fe4000f8e00ff */
[----:B------:R-:W-:-:S07]  /*1390*/  IMAD.U32 R18, RZ, RZ, UR7 ;  /* 0x00000007ff127e24 */ /* 0x000fce000f8e00ff */
.L_x_11:
[----:B------:R-:W-:Y:S05]  /*13a0*/  @!P1 BRA `(.L_x_14) ;  /* 0x00000000000c9947 */ /* 0x000fea0003800000 */
[----:B------:R-:W-:Y:S01]  /*13b0*/  UCGABAR_WAIT ;  /* 0x0000000000007dc7 */ /* 0x000fe20008000000 */
[----:B------:R-:W-:Y:S01]  /*13c0*/  CCTL.IVALL ;  /* 0x00000000ff00798f */ /* 0x000fe20002000000 */
[----:B------:R-:W-:Y:S05]  /*13d0*/  BRA `(.L_x_15) ;  /* 0x0000000000047947 */ /* 0x000fea0003800000 */
.L_x_14:
[----:B------:R-:W-:Y:S06]  /*13e0*/  BAR.SYNC.DEFER_BLOCKING 0x0 ;  /* 0x0000000000007b1d */ /* 0x000fec0000010000 */
.L_x_15:
[----:B------:R-:W-:Y:S02]  /*13f0*/  ULDC UR4, c[0x0][0x28c] ;  /* 0x0000a30000047ab9 */ /* 0x000fe40000000800 */
[----:B------:R-:W-:-:S04]  /*1400*/  UIADD3 UR4, UR4, 0x7f, URZ ;  /* 0x0000007f04047890 */ /* 0x000fc8000fffe03f */
[----:B------:R-:W-:-:S04]  /*1410*/  USHF.R.S32.HI UR5, URZ, 0x1f, UR4 ;  /* 0x0000001f3f057899 */ /* 0x000fc80008011404 */
[----:B------:R-:W-:-:S04]  /*1420*/  ULEA.HI UR5, UR5, UR4, URZ, 0x7 ;  /* 0x0000000405057291 */ /* 0x000fc8000f8f383f */
[----:B------:R-:W-:Y:S01]  /*1430*/  USHF.R.S32.HI UR37, URZ, 0x7, UR5 ;  /* 0x000000073f257899 */ /* 0x000fe20008011405 */
[----:B------:R-:W-:Y:S11]  /*1440*/  @!P2 BRA `(.L_x_16) ;  /* 0x0000009400d8a947 */ /* 0x000ff60003800000 */
[----:B------:R-:W-:-:S06]  /*1450*/  UISETP.GT.U32.AND UP1, UPT, UR14, 0x1, UPT ;  /* 0x000000010e00788c */ /* 0x000fcc000bf24070 */
[----:B------:R-:W-:-:S13]  /*1460*/  PLOP3.LUT P0, PT, PT, PT, UP1, 0x80, 0x0 ;  /* 0x000000000000781c */ /* 0x000fda0003f0f018 */
[----:B------:R-:W-:Y:S05]  /*1470*/  @P0 EXIT ;  /* 0x000000000000094d */ /* 0x000fea0003800000 */
.L_x_17:
[----:B------:R-:W-:-:S08]  /*1480*/  NOP ;  /* 0x0000000000007918 */ /* 0x000fd00000000000 */
[----:B------:R-:W0:Y:S02]  /*1490*/  USETMAXREG.TRY_ALLOC.CTAPOOL UP1, 0xe8 ;  /* 0x000000e8000079c8 */ /* 0x000e240008020600 */
[----:B0-----:R-:W-:-:S13]  /*14a0*/  PLOP3.LUT P0, PT, PT, PT, UP1, 0x80, 0x0 ;  /* 0x000000000000781c */ /* 0x001fda0003f0f018 */
[----:B------:R-:W-:Y:S05]  /*14b0*/  @!P0 BRA `(.L_x_17) ;  /* 0xfffffffc00f08947 */ /* 0x000fea000383ffff */
[----:B------:R-:W-:-:S13]  /*14c0*/  LOP3.LUT P0, RZ, R4, 0xff, RZ, 0xc0, !PT ;  /* 0x000000ff04ff7812 */ /* 0x000fda000780c0ff */
[----:B------:R-:W-:Y:S05]  /*14d0*/  @!P0 EXIT ;  /* 0x000000000000894d */ /* 0x000fea0003800000 */
[----:B------:R-:W0:Y:S01]  /*14e0*/  S2UR UR5, SR_CgaCtaId ;  /* 0x00000000000579c3 */ /* 0x000e220000008800 */
[----:B------:R-:W-:Y:S01]  /*14f0*/  VIADD R7, R7, 0xffffffff ;  /* 0xffffffff07077836 */ /* 0x000fe20000000000 */
[CC--:B------:R-:W-:Y:S01]  /*1500*/  LEA.HI R0, R6.reuse, R3.reuse, RZ, 0x2 ;  /* 0x0000000306007211 */ /* 0x0c0fe200078f10ff */
[----:B------:R-:W-:Y:S01]  /*1510*/  UMOV UR43, 0x400 ;  /* 0x00000400002b7882 */ /* 0x000fe20000000000 */
[----:B------:R-:W-:Y:S01]  /*1520*/  LEA.HI R6, R6, R3, RZ, 0x5 ;  /* 0x0000000306067211 */ /* 0x000fe200078f28ff */
[----:B------:R-:W-:Y:S01]  /*1530*/  USHF.R.U32.HI UR4, URZ, 0x1, UR37 ;  /* 0x000000013f047899 */ /* 0x000fe20008011625 */
[----:B------:R-:W-:Y:S01]  /*1540*/  R2UR UR45, R7 ;  /* 0x00000000072d72ca */ /* 0x000fe200000e0000 */
[----:B------:R-:W-:Y:S01]  /*1550*/  ULOP3.LUT UR44, UR37, 0x1, URZ, 0xc0, !UPT ;  /* 0x00000001252c7892 */ /* 0x000fe2000f8ec03f */
[--C-:B------:R-:W-:Y:S01]  /*1560*/  SHF.R.S32.HI R154, RZ, 0x2, R0.reuse ;  /* 0x00000002ff9a7819 */ /* 0x100fe20000011400 */
[----:B------:R-:W-:Y:S01]  /*1570*/  UISETP.LT.AND UP1, UPT, UR37, 0x1, UPT ;  /* 0x000000012500788c */ /* 0x000fe2000bf21270 */
[----:B------:R-:W-:Y:S01]  /*1580*/  SHF.R.S32.HI R5, RZ, 0x1f, R0 ;  /* 0x0000001fff057819 */ /* 0x000fe20000011400 */
[----:B------:R-:W-:Y:S01]  /*1590*/  ULOP3.LUT UR4, UR4, 0x1, URZ, 0xc0, !UPT ;  /* 0x0000000104047892 */ /* 0x000fe2000f8ec03f */
[----:B------:R-:W-:Y:S01]  /*15a0*/  LOP3.LUT R156, R0, 0xfffffffc, RZ, 0xc0, !PT ;  /* 0xfffffffc009c7812 */ /* 0x000fe200078ec0ff */
[----:B------:R-:W-:Y:S01]  /*15b0*/  ULDC UR6, c[0x0][0x284] ;  /* 0x0000a10000067ab9 */ /* 0x000fe20000000800 */
[----:B------:R-:W-:Y:S01]  /*15c0*/  LEA.HI R5, R5, R154, RZ, 0x3 ;  /* 0x0000009a05057211 */ /* 0x000fe200078f18ff */
[----:B------:R-:W-:Y:S01]  /*15d0*/  USEL UR44, UR44, URZ, !UP0 ;  /* 0x0000003f2c2c7287 */ /* 0x000fe2000c000000 */
[----:B------:R-:W-:Y:S01]  /*15e0*/  ISETP.NE.AND P0, PT, R7, RZ, PT ;  /* 0x000000ff0700720c */ /* 0x000fe20003f05270 */
[----:B------:R-:W-:Y:S01]  /*15f0*/  USEL UR47, UR37, 0x1, UP1 ;  /* 0x00000001252f7887 */ /* 0x000fe20008800000 */
[----:B------:R-:W-:Y:S01]  /*1600*/  LOP3.LUT R5, R5, 0xfffffff8, RZ, 0xc0, !PT ;  /* 0xfffffff805057812 */ /* 0x000fe200078ec0ff */
[----:B------:R-:W-:Y:S01]  /*1610*/  USHF.L.U32 UR45, UR45, 0x3, URZ ;  /* 0x000000032d2d7899 */ /* 0x000fe2000800063f */
[----:B------:R-:W-:Y:S01]  /*1620*/  IMAD.IADD R156, R3, 0x1, -R156 ;  /* 0x00000001039c7824 */ /* 0x000fe200078e0a9c */
[----:B------:R-:W-:Y:S01]  /*1630*/  UISETP.EQ.U32.AND UP0, UPT, UR4, 0x1, !UP0 ;  /* 0x000000010400788c */ /* 0x000fe2000c702070 */
[----:B------:R-:W-:Y:S01]  /*1640*/  SEL R170, RZ, 0x1, P0 ;  /* 0x00000001ffaa7807 */ /* 0x000fe20000000000 */
[----:B------:R-:W-:Y:S01]  /*1650*/  IMAD.IADD R154, R154, 0x1, -R5 ;  /* 0x000000019a9a7824 */ /* 0x000fe200078e0a05 */
[----:B0-----:R-:W-:Y:S01]  /*1660*/  ULEA UR43, UR5, UR43, 0x18 ;  /* 0x0000002b052b7291 */ /* 0x001fe2000f8ec03f */
[----:B------:R-:W-:Y:S01]  /*1670*/  SHF.R.S32.HI R5, RZ, 0x5, R6 ;  /* 0x00000005ff057819 */ /* 0x000fe20000011406 */
[----:B------:R-:W-:Y:S01]  /*1680*/  IMAD.U32 R158, RZ, RZ, UR45 ;  /* 0x0000002dff9e7e24 */ /* 0x000fe2000f8e00ff */
[----:B------:R-:W-:Y:S01]  /*1690*/  ULOP3.LUT UR36, UR42, 0x1, URZ, 0xfc, !UPT ;  /* 0x000000012a247892 */ /* 0x000fe2000f8efc3f */
[--C-:B------:R-:W-:Y:S01]  /*16a0*/  SHF.R.S32.HI R155, RZ, 0x1f, R154.reuse ;  /* 0x0000001fff9b7819 */ /* 0x100fe2000001149a */
[----:B------:R-:W-:Y:S01]  /*16b0*/  UIADD3 UR46, UR43, 0x30, URZ ;  /* 0x000000302b2e7890 */ /* 0x000fe2000fffe03f */
[C-C-:B------:R-:W-:Y:S01]  /*16c0*/  IMAD R161, R5.reuse, -0x10, -R154.reuse ;  /* 0xfffffff005a17824 */ /* 0x140fe200078e0a9a */
[C---:B------:R-:W-:Y:S01]  /*16d0*/  LOP3.LUT R160, R158.reuse, 0x8, RZ, 0xc0, !PT ;  /* 0x000000089ea07812 */ /* 0x040fe200078ec0ff */
[----:B------:R-:W-:Y:S01]  /*16e0*/  UIADD3 UR47, -UR47, UR37, URZ ;  /* 0x000000252f2f7290 */ /* 0x000fe2000fffe13f */
[----:B------:R-:W-:Y:S01]  /*16f0*/  IMAD.WIDE R154, R5, 0x10, R154 ;  /* 0x00000010059a7825 */ /* 0x000fe200078e029a */
[----:B------:R-:W-:Y:S01]  /*1700*/  LOP3.LUT R158, R158, 0x8, RZ, 0xc, !PT ;  /* 0x000000089e9e7812 */ /* 0x000fe200078e0cff */
[----:B------:R-:W-:Y:S01]  /*1710*/  USEL UR48, URZ, 0x1, !UP0 ;  /* 0x000000013f307887 */ /* 0x000fe2000c000000 */
[----:B------:R-:W-:Y:S01]  /*1720*/  LOP3.LUT R160, R160, 0x18, RZ, 0x3c, !PT ;  /* 0x00000018a0a07812 */ /* 0x000fe200078e3cff */
[----:B------:R-:W-:-:S02]  /*1730*/  IMAD.U32 R157, RZ, RZ, UR46 ;  /* 0x0000002eff9d7e24 */ /* 0x000fc4000f8e00ff */
[----:B------:R-:W-:Y:S02]  /*1740*/  VIADD R161, R161, UR6 ;  /* 0x00000006a1a17c36 */ /* 0x000fe40008000000 */
[----:B------:R-:W-:-:S07]  /*1750*/  VIADD R159, R157, UR45 ;  /* 0x0000002d9d9f7c36 */ /* 0x000fce0008000000 */
.L_x_293:
[----:B------:R-:W-:Y:S01]  /*1760*/  SHF.L.U32 R0, R170, 0x1f, RZ ;  /* 0x0000001faa007819 */ /* 0x000fe200000006ff */
[----:B------:R-:W-:Y:S02]  /*1770*/  ULDC UR4, c[0x0][0x28c] ;  /* 0x0000a30000047ab9 */ /* 0x000fe40000000800 */
[----:B------:R-:W-:Y:S01]  /*1780*/  ISETP.LT.AND P1, PT, RZ, UR4, PT ;  /* 0x00000004ff007c0c */ /* 0x000fe2000bf21270 */
[----:B------:R-:W0:Y:S02]  /*1790*/  SYNCS.PHASECHK.TRANS64.TRYWAIT P0, [R157+UR45], R0 ;  /* 0x000000009d0075a7 */ /* 0x000e24000800016d */
[----:B01234-:R-:W-:Y:S10]  /*17a0*/  @!P0 BRA `(.L_x_18) ;  /* 0x000000a4004c8947 */ /* 0x01fff40003800000 */
.L_x_313:
[----:B------:R-:W-:Y:S05]  /*17b0*/  @P1 BRA `(.L_x_19) ;  /* 0x0000000000401947 */ /* 0x000fea0003800000 */
[----:B0-----:R-:W-:Y:S01]  /*17c0*/  MOV R0, 0x0 ;  /* 0x0000000000007802 */ /* 0x001fe20000000f00 */
[----:B------:R-:W-:Y:S01]  /*17d0*/  ULDC.64 UR4, c[0x4][0x68] ;  /* 0x01001a0000047ab9 */ /* 0x000fe20000000a00 */
[----:B------:R-:W-:Y:S01]  /*17e0*/  ULDC.64 UR6, c[0x4][0x8] ;  /* 0x0100020000067ab9 */ /* 0x000fe20000000a00 */
[----:B------:R-:W-:Y:S01]  /*17f0*/  IMAD.U32 R4, RZ, RZ, UR4 ;  /* 0x00000004ff047e24 */ /* 0x000fe2000f8e00ff */
[----:B------:R0:W1:Y:S01]  /*1800*/  LDC.64 R14, c[0x4][R0] ;  /* 0x01000000000e7b82 */ /* 0x0000620000000a00 */
[----:B------:R-:W-:Y:S01]  /*1810*/  IMAD.U32 R5, RZ, RZ, UR5 ;  /* 0x00000005ff057e24 */ /* 0x000fe2000f8e00ff */
[----:B------:R-:W-:Y:S01]  /*1820*/  ULDC.64 UR4, c[0x4][0x70] ;  /* 0x01001c0000047ab9 */ /* 0x000fe20000000a00 */
[----:B------:R-:W-:Y:S02]  /*1830*/  IMAD.U32 R10, RZ, RZ, UR6 ;  /* 0x00000006ff0a7e24 */ /* 0x000fe4000f8e00ff */
[----:B------:R-:W-:Y:S02]  /*1840*/  IMAD.U32 R6, RZ, RZ, UR4 ;  /* 0x00000004ff067e24 */ /* 0x000fe4000f8e00ff */
[----:B------:R-:W-:-:S02]  /*1850*/  IMAD.U32 R7, RZ, RZ, UR5 ;  /* 0x00000005ff077e24 */ /* 0x000fc4000f8e00ff */
[----:B------:R-:W-:Y:S02]  /*1860*/  IMAD.U32 R11, RZ, RZ, UR7 ;  /* 0x00000007ff0b7e24 */ /* 0x000fe4000f8e00ff */
[----:B------:R-:W-:Y:S02]  /*1870*/  IMAD.MOV.U32 R8, RZ, RZ, 0x1e1 ;  /* 0x000001e1ff087424 */ /* 0x000fe400078e00ff */
[----:B------:R-:W-:Y:S02]  /*1880*/  IMAD.MOV.U32 R12, RZ, RZ, 0x1 ;  /* 0x00000001ff0c7424 */ /* 0x000fe400078e00ff */
[----:B0-----:R-:W-:-:S07]  /*1890*/  IMAD.MOV.U32 R13, RZ, RZ, RZ ;  /* 0x000000ffff0d7224 */ /* 0x001fce00078e00ff */
[----:B------:R-:W-:-:S07]  /*18a0*/  LEPC R20, `(.L_x_19) ;  /* 0x000000001014794e */ /* 0x000fce0000000000 */
[----:B-1---5:R-:W-:Y:S05]  /*18b0*/  CALL.ABS.NOINC R14 ;  /* 0x000000000e007343 */ /* 0x022fea0003c00000 */
.L_x_19:
[----:B0-----:R-:W-:-:S05]  /*18c0*/  IMAD.U32 R0, RZ, RZ, UR36 ;  /* 0x00000024ff007e24 */ /* 0x001fca000f8e00ff */
[----:B------:R-:W-:-:S13]  /*18d0*/  ISETP.NE.AND P0, PT, R0, 0x3, PT ;  /* 0x000000030000780c */ /* 0x000fda0003f05270 */
[----:B------:R-:W-:Y:S05]  /*18e0*/  @!P0 BRA `(.L_x_20) ;  /* 0x0000000000048947 */ /* 0x000fea0003800000 */
[----:B------:R-:W-:Y:S01]  /*18f0*/  BPT.TRAP 0x1 ;  /* 0x000000040000795c */ /* 0x000fe20000300000 */
.L_x_20:
[----:B------:R-:W-:Y:S02]  /*1900*/  IMAD.U32 R3, RZ, RZ, UR44 ;  /* 0x0000002cff037e24 */ /* 0x000fe4000f8e00ff */
[----:B------:R-:W-:-:S03]  /*1910*/  IMAD.U32 R0, RZ, RZ, UR48 ;  /* 0x00000030ff007e24 */ /* 0x000fc6000f8e00ff */
[----:B------:R-:W-:Y:S02]  /*1920*/  LEA R3, R3, UR43, 0x3 ;  /* 0x0000002b03037c11 */ /* 0x000fe4000f8e18ff */
[----:B------:R-:W-:-:S04]  /*1930*/  SHF.L.U32 R0, R0, 0x1f, RZ ;  /* 0x0000001f00007819 */ /* 0x000fc800000006ff */
[----:B------:R0:W1:Y:S01]  /*1940*/  SYNCS.PHASECHK.TRANS64.TRYWAIT P1, [R3+URZ], R0 ;  /* 0x00000000030075a7 */ /* 0x000062000802017f */
[----:B------:R-:W-:Y:S05]  /*1950*/  @!P0 BRA `(.L_x_21) ;  /* 0x0000000000048947 */ /* 0x000fea0003800000 */
[----:B------:R-:W-:Y:S01]  /*1960*/  BPT.TRAP 0x1 ;  /* 0x000000040000795c */ /* 0x000fe20000300000 */
.L_x_21:
[----:B------:R-:W-:-:S05]  /*1970*/  IMAD.U32 R4, RZ, RZ, UR47 ;  /* 0x0000002fff047e24 */ /* 0x000fca000f8e00ff */
[----:B------:R-:W-:Y:S01]  /*1980*/  ISETP.GE.AND P2, PT, R4, 0x1, PT ;  /* 0x000000010400780c */ /* 0x000fe20003f46270 */
[----:B-1----:R-:W-:-:S12]  /*1990*/  @P1 BRA `(.L_x_22) ;  /* 0x0000000000081947 */ /* 0x002fd80003800000 */
[----:B------:R-:W1:Y:S02]  /*19a0*/  SYNCS.PHASECHK.TRANS64.TRYWAIT P1, [R3+URZ], R0 ;  /* 0x00000000030075a7 */ /* 0x000e64000802017f */
[----:B-1----:R-:W-:Y:S05]  /*19b0*/  @!P1 BRA `(.L_x_23) ;  /* 0x000000a000dc9947 */ /* 0x002fea0003800000 */
.L_x_22:
[----:B------:R-:W-:Y:S05]  /*19c0*/  WARPSYNC.ALL ;  /* 0x0000000000007948 */ /* 0x000fea0003800000 */
[----:B------:R-:W-:Y:S01]  /*19d0*/  UIADD3 UR4, UR43, 0x100, URZ ;  /* 0x000001002b047890 */ /* 0x000fe2000fffe03f */
[----:B------:R-:W-:Y:S01]  /*19e0*/  WARPGROUP.ARRIVE ;  /* 0x00000000000079c5 */ /* 0x000fe20000000000 */
[----:B------:R-:W-:Y:S02]  /*19f0*/  UIADD3 UR5, UR43, 0x8100, URZ ;  /* 0x000081002b057890 */ /* 0x000fe4000fffe03f */
[----:B------:R-:W-:Y:S02]  /*1a00*/  USHF.R.U32.HI UR4, URZ, 0x4, UR4 ;  /* 0x000000043f047899 */ /* 0x000fe40008011604 */
[----:B------:R-:W-:-:S02]  /*1a10*/  USHF.R.U32.HI UR5, URZ, 0x4, UR5 ;  /* 0x000000043f057899 */ /* 0x000fc40008011605 */
[----:B------:R-:W-:Y:S02]  /*1a20*/  ULOP3.LUT UR4, UR4, 0x3fff, URZ, 0xc0, !UPT ;  /* 0x00003fff04047892 */ /* 0x000fe4000f8ec03f */
[----:B------:R-:W-:Y:S02]  /*1a30*/  ULOP3.LUT UR5, UR5, 0x3fff, URZ, 0xc0, !UPT ;  /* 0x00003fff05057892 */ /* 0x000fe4000f8ec03f */
[----:B------:R-:W-:Y:S02]  /*1a40*/  ULOP3.LUT UR4, UR4, 0x10000, URZ, 0xfc, !UPT ;  /* 0x0001000004047892 */ /* 0x000fe4000f8efc3f */
[----:B------:R-:W-:Y:S02]  /*1a50*/  ULOP3.LUT UR5, UR5, 0x10000, URZ, 0xfc, !UPT ;  /* 0x0001000005057892 */ /* 0x000fe4000f8efc3f */
[----:B------:R-:W-:Y:S02]  /*1a60*/  ULEA UR7, UR44, UR4, 0xa ;  /* 0x000000042c077291 */ /* 0x000fe4000f8e503f */
[----:B------:R-:W-:Y:S01]  /*1a70*/  ULEA UR6, UR44, UR5, 0xc ;  /* 0x000000052c067291 */ /* 0x000fe2000f8e603f */
[----:B------:R-:W-:Y:S01]  /*1a80*/  UMOV UR9, 0x40000040 ;  /* 0x4000004000097882 */ /* 0x000fe20000000000 */
[----:B------:R-:W-:-:S03]  /*1a90*/  UMOV UR11, 0x40000040 ;  /* 0x40000040000b7882 */ /* 0x000fc60000000000 */
[----:B------:R-:W-:Y:S02]  /*1aa0*/  UMOV UR8, UR7 ;  /* 0x0000000700087c82 */ /* 0x000fe40008000000 */
[----:B------:R-:W-:Y:S02]  /*1ab0*/  UMOV UR10, UR6 ;  /* 0x00000006000a7c82 */ /* 0x000fe40008000000 */
[----:B------:R-:W-:Y:S01]  /*1ac0*/  HGMMA.64x256x16.F32 R24, gdesc[UR8], RZ, !UPT, gsb0 ;  /* 0x03e00000081879f0 */ /* 0x000fe2000c0008ff */
[----:B------:R-:W-:Y:S02]  /*1ad0*/  UIADD3 UR8, UR7, 0x2, URZ ;  /* 0x0000000207087890 */ /* 0x000fe4000fffe03f */
[----:B------:R-:W-:Y:S01]  /*1ae0*/  UIADD3 UR10, UR6, 0x2, URZ ;  /* 0x00000002060a7890 */ /* 0x000fe2000fffe03f */
[----:B------:R-:W-:Y:S01]  /*1af0*/  UMOV UR9, 0x40000040 ;  /* 0x4000004000097882 */ /* 0x000fe20000000000 */
[----:B------:R-:W-:Y:S01]  /*1b00*/  UMOV UR11, 0x40000040 ;  /* 0x40000040000b7882 */ /* 0x000fe20000000000 */
[----:B------:R-:W-:-:S02]  /*1b10*/  WARPGROUP.DEPBAR.LE gsb0, 0x0 ;  /* 0x00008000000079c5 */ /* 0x000fc40000010000 */
[----:B------:R-:W-:-:S15]  /*1b20*/  WARPGROUP.ARRIVE ;  /* 0x00000000000079c5 */ /* 0x000fde0000000000 */
[----:B------:R-:W-:-:S05]  /*1b30*/  NOP ;  /* 0x0000000000007918 */ /* 0x000fca0000000000 */
[----:B------:R-:W-:Y:S01]  /*1b40*/  HGMMA.64x256x16.F32 R24, gdesc[UR8], R24, gsb0 ;  /* 0x03e00000081879f0 */ /* 0x000fe20008000818 */
[----:B------:R-:W-:Y:S02]  /*1b50*/  UIADD3 UR8, UR7, 0x4, URZ ;  /* 0x0000000407087890 */ /* 0x000fe4000fffe03f */
[----:B------:R-:W-:Y:S01]  /*1b60*/  UIADD3 UR10, UR6, 0x4, URZ ;  /* 0x00000004060a7890 */ /* 0x000fe2000fffe03f */
[----:B------:R-:W-:Y:S01]  /*1b70*/  UMOV UR9, 0x40000040 ;  /* 0x4000004000097882 */ /* 0x000fe20000000000 */
[----:B------:R-:W-:Y:S01]  /*1b80*/  UMOV UR11, 0x40000040 ;  /* 0x40000040000b7882 */ /* 0x000fe20000000000 */
[----:B------:R-:W-:Y:S02]  /*1b90*/  WARPGROUP.DEPBAR.LE gsb0, 0x0 ;  /* 0x00008000000079c5 */ /* 0x000fe40000010000 */
        /* <DEDUP_REMOVED lines=42> */
[----:B------:R-:W-:Y:S03]  /*1e40*/  HGMMA.64x256x16.F32 R24, gdesc[UR8], R24, gsb0 ;  /* 0x03e00000081879f0 */ /* 0x000fe60008000818 */
[----:B------:R-:W-:Y:S02]  /*1e50*/  WARPGROUP.DEPBAR.LE gsb0, 0x0 ;  /* 0x00008000000079c5 */ /* 0x000fe40000010000 */
[----:B------:R-:W-:Y:S05]  /*1e60*/  @!P2 BRA `(.L_x_24) ;  /* 0x0000000400a4a947 */ /* 0x000fea0003800000 */
[----:B------:R-:W-:Y:S01]  /*1e70*/  UIADD3 UR6, UR44, 0x1, URZ ;  /* 0x000000012c067890 */ /* 0x000fe2000fffe03f */
[----:B01----:R-:W-:Y:S02]  /*1e80*/  IMAD.U32 R0, RZ, RZ, UR47 ;  /* 0x0000002fff007e24 */ /* 0x003fe4000f8e00ff */
[----:B------:R-:W-:Y:S01]  /*1e90*/  IMAD.U32 R3, RZ, RZ, UR44 ;  /* 0x0000002cff037e24 */ /* 0x000fe2000f8e00ff */
[----:B------:R-:W-:-:S04]  /*1ea0*/  UISETP.NE.AND UP0, UPT, UR6, 0x2, UPT ;  /* 0x000000020600788c */ /* 0x000fc8000bf05270 */
[----:B------:R-:W-:Y:S02]  /*1eb0*/  USEL UR7, URZ, 0x1, UP0 ;  /* 0x000000013f077887 */ /* 0x000fe40008000000 */
[----:B------:R-:W-:Y:S02]  /*1ec0*/  USEL UR6, UR6, URZ, UP0 ;  /* 0x0000003f06067287 */ /* 0x000fe40008000000 */
[----:B------:R-:W-:-:S06]  /*1ed0*/  ULOP3.LUT UR7, UR48, UR7, URZ, 0x3c, !UPT ;  /* 0x0000000730077292 */ /* 0x000fcc000f8e3c3f */
[----:B------:R-:W-:-:S07]  /*1ee0*/  IMAD.U32 R6, RZ, RZ, UR7 ;  /* 0x00000007ff067e24 */ /* 0x000fce000f8e00ff */
.L_x_31:
[----:B------:R-:W-:Y:S05]  /*1ef0*/  @!P0 BRA `(.L_x_25) ;  /* 0x0000000000048947 */ /* 0x000fea0003800000 */
[----:B------:R-:W-:Y:S01]  /*1f00*/  BPT.TRAP 0x1 ;  /* 0x000000040000795c */ /* 0x000fe20000300000 */
.L_x_25:
[----:B------:R-:W-:Y:S01]  /*1f10*/  ULEA UR7, UR6, UR43, 0x3 ;  /* 0x0000002b06077291 */ /* 0x000fe2000f8e183f */
[----:B------:R-:W-:-:S08]  /*1f20*/  SHF.L.U32 R4, R6, 0x1f, RZ ;  /* 0x0000001f06047819 */ /* 0x000fd000000006ff */
[----:B------:R0:W1:Y:S01]  /*1f30*/  SYNCS.PHASECHK.TRANS64.TRYWAIT P1, [UR7], R4 ;  /* 0x00000004ff0075a7 */ /* 0x0000620008020147 */
[----:B------:R-:W-:Y:S05]  /*1f40*/  @!P0 BRA `(.L_x_26) ;  /* 0x0000000000048947 */ /* 0x000fea0003800000 */
[----:B------:R-:W-:Y:S01]  /*1f50*/  BPT.TRAP 0x1 ;  /* 0x000000040000795c */ /* 0x000fe20000300000 */
.L_x_26:
[----:B-1----:R-:W-:Y:S05]  /*1f60*/  @P1 BRA `(.L_x_27) ;  /* 0x0000000000081947 */ /* 0x002fea0003800000 */
[----:B------:R-:W1:Y:S02]  /*1f70*/  SYNCS.PHASECHK.TRANS64.TRYWAIT P1, [UR7], R4 ;  /* 0x00000004ff0075a7 */ /* 0x000e640008020147 */
[----:B-1----:R-:W-:Y:S05]  /*1f80*/  @!P1 BRA `(.L_x_28) ;  /* 0x0000009c007c9947 */ /* 0x002fea0003800000 */
.L_x_27:
[----:B------:R-:W-:Y:S01]  /*1f90*/  ULEA UR12, UR6, UR4, 0xa ;  /* 0x00000004060c7291 */ /* 0x000fe2000f8e503f */
[----:B------:R-:W-:Y:S01]  /*1fa0*/  WARPGROUP.ARRIVE ;  /* 0x00000000000079c5 */ /* 0x000fe20000000000 */
[----:B------:R-:W-:Y:S01]  /*1fb0*/  ULEA UR7, UR6, UR5, 0xc ;  /* 0x0000000506077291 */ /* 0x000fe2000f8e603f */
[----:B------:R-:W-:Y:S01]  /*1fc0*/  UMOV UR9, 0x40000040 ;  /* 0x4000004000097882 */ /* 0x000fe20000000000 */
[----:B------:R-:W-:-:S03]  /*1fd0*/  UMOV UR11, 0x40000040 ;  /* 0x40000040000b7882 */ /* 0x000fc60000000000 */
[----:B------:R-:W-:Y:S02]  /*1fe0*/  UMOV UR8, UR12 ;  /* 0x0000000c00087c82 */ /* 0x000fe40008000000 */
[----:B------:R-:W-:Y:S02]  /*1ff0*/  UMOV UR10, UR7 ;  /* 0x00000007000a7c82 */ /* 0x000fe40008000000 */
[----:B------:R-:W-:Y:S01]  /*2000*/  HGMMA.64x256x16.F32 R24, gdesc[UR8], R24, gsb0 ;  /* 0x03e00000081879f0 */ /* 0x000fe20008000818 */
        /* <DEDUP_REMOVED lines=58> */
[----:B------:R-:W-:Y:S01]  /*23b0*/  BPT.TRAP 0x1 ;  /* 0x000000040000795c */ /* 0x000fe20000300000 */
.L_x_29:
[----:B------:R-:W-:Y:S01]  /*23c0*/  ISETP.NE.AND P1, PT, R152, RZ, PT ;  /* 0x000000ff9800720c */ /* 0x000fe20003f25270 */
[----:B------:R-:W-:-:S12]  /*23d0*/  UISETP.GT.U32.AND UP0, UPT, UR42, 0x1, UPT ;  /* 0x000000012a00788c */ /* 0x000fd8000bf04070 */
[----:B01----:R-:W-:-:S05]  /*23e0*/  @P1 LEA R4, R3, UR43, 0x3 ;  /* 0x0000002b03041c11 */ /* 0x003fca000f8e18ff */
[----:B------:R-:W-:-:S05]  /*23f0*/  @P1 VIADD R4, R4, 0x10 ;  /* 0x0000001004041836 */ /* 0x000fca0000000000 */
[----:B------:R-:W-:-:S04]  /*2400*/  @P1 PRMT R4, R153, 0x654, R4 ;  /* 0x0000065499041816 */ /* 0x000fc80000000004 */
[----:B------:R0:W-:Y:S01]  /*2410*/  @P1 SYNCS.ARRIVE.TRANS64.RED.A1T0 RZ, [R4+URZ], RZ ;  /* 0x000000ff04ff19a7 */ /* 0x0001e2000810043f */
[----:B------:R-:W-:-:S13]  /*2420*/  PLOP3.LUT P1, PT, PT, PT, UP0, 0x80, 0x0 ;  /* 0x000000000000781c */ /* 0x000fda0003f2f008 */
[----:B0-----:R-:W-:Y:S05]  /*2430*/  @P1 BRA `(.L_x_30) ;  /* 0x0000000000041947 */ /* 0x001fea0003800000 */
[----:B------:R-:W-:Y:S01]  /*2440*/  BPT.TRAP 0x1 ;  /* 0x000000040000795c */ /* 0x000fe20000300000 */
.L_x_30:
[----:B------:R-:W-:Y:S01]  /*2450*/  UIADD3 UR6, UR6, 0x1, URZ ;  /* 0x0000000106067890 */ /* 0x000fe2000fffe03f */
[C---:B------:R-:W-:Y:S01]  /*2460*/  ISETP.GT.AND P2, PT, R0.reuse, 0x1, PT ;  /* 0x000000010000780c */ /* 0x040fe20003f44270 */
[----:B------:R-:W-:Y:S02]  /*2470*/  VIADD R3, R3, 0x1 ;  /* 0x0000000103037836 */ /* 0x000fe40000000000 */
[----:B------:R-:W-:Y:S01]  /*2480*/  UISETP.NE.AND UP0, UPT, UR6, 0x2, UPT ;  /* 0x000000020600788c */ /* 0x000fe2000bf05270 */
[----:B------:R-:W-:Y:S02]  /*2490*/  VIADD R0, R0, 0xffffffff ;  /* 0xffffffff00007836 */ /* 0x000fe40000000000 */
[C---:B------:R-:W-:Y:S01]  /*24a0*/  ISETP.NE.AND P1, PT, R3.reuse, 0x2, PT ;  /* 0x000000020300780c */ /* 0x040fe20003f25270 */
[----:B------:R-:W-:Y:S02]  /*24b0*/  USEL UR7, URZ, 0x1, UP0 ;  /* 0x000000013f077887 */ /* 0x000fe40008000000 */
[----:B------:R-:W-:Y:S01]  /*24c0*/  USEL UR6, UR6, URZ, UP0 ;  /* 0x0000003f06067287 */ /* 0x000fe20008000000 */
[----:B------:R-:W-:-:S03]  /*24d0*/  SEL R3, R3, RZ, P1 ;  /* 0x000000ff03037207 */ /* 0x000fc60000800000 */
[----:B------:R-:W-:Y:S01]  /*24e0*/  LOP3.LUT R6, R6, UR7, RZ, 0x3c, !PT ;  /* 0x0000000706067c12 */ /* 0x000fe2000f8e3cff */
[----:B------:R-:W-:Y:S07]  /*24f0*/  @P2 BRA `(.L_x_31) ;  /* 0xfffffff8007c2947 */ /* 0x000fee000383ffff */
.L_x_24:
[----:B------:R-:W-:Y:S01]  /*2500*/  ULDC UR4, c[0x0][0x28c] ;  /* 0x0000a30000047ab9 */ /* 0x000fe20000000800 */
[----:B------:R2:W-:Y:S01]  /*2510*/  SYNCS.ARRIVE.TRANS64.A1T0 RZ, [R158+UR46], RZ ;  /* 0x000000ff9eff79a7 */ /* 0x0005e2000810002e */
[----:B------:R-:W-:-:S06]  /*2520*/  UISETP.GE.AND UP0, UPT, UR4, 0x1, UPT ;  /* 0x000000010400788c */ /* 0x000fcc000bf06270 */
[----:B------:R-:W-:-:S13]  /*2530*/  PLOP3.LUT P1, PT, PT, PT, UP0, 0x80, 0x0 ;  /* 0x000000000000781c */ /* 0x000fda0003f2f008 */
[----:B--2---:R-:W-:Y:S05]  /*2540*/  @!P1 BRA `(.L_x_32) ;  /* 0x0000000000409947 */ /* 0x004fea0003800000 */
[----:B------:R-:W-:Y:S05]  /*2550*/  @!P0 BRA `(.L_x_33) ;  /* 0x0000000000048947 */ /* 0x000fea0003800000 */
[----:B------:R-:W-:Y:S01]  /*2560*/  BPT.TRAP 0x1 ;  /* 0x000000040000795c */ /* 0x000fe20000300000 */
.L_x_33:
[----:B------:R-:W-:Y:S01]  /*2570*/  ISETP.NE.AND P0, PT, R152, RZ, PT ;  /* 0x000000ff9800720c */ /* 0x000fe20003f05270 */
[----:B01----:R-:W-:-:S12]  /*2580*/  IMAD.U32 R3, RZ, RZ, UR43 ;  /* 0x0000002bff037e24 */ /* 0x003fd8000f8e00ff */
[----:B------:R-:W-:-:S05]  /*2590*/  VOTEU.ANY UP0, P0 ;  /* 0x00000000003f7886 */ /* 0x000fca0000000100 */
[----:B------:R-:W-:Y:S02]  /*25a0*/  @UP0 UIADD3 UR5, UR47, UR44, URZ ;  /* 0x0000002c2f050290 */ /* 0x000fe4000fffe03f */
[----:B------:R-:W-:-:S04]  /*25b0*/  UISETP.GT.U32.AND UP0, UPT, UR42, 0x1, UPT ;  /* 0x000000012a00788c */ /* 0x000fc8000bf04070 */
[----:B------:R-:W-:-:S04]  /*25c0*/  IMAD.U32 R0, RZ, RZ, UR5 ;  /* 0x00000005ff007e24 */ /* 0x000fc8000f8e00ff */
[----:B------:R-:W-:-:S05]  /*25d0*/  @P0 IMAD.SHL.U32 R0, R0, 0x8, RZ ;  /* 0x0000000800000824 */ /* 0x000fca00078e00ff */
[----:B------:R-:W-:-:S04]  /*25e0*/  @P0 LOP3.LUT R0, R0, 0x8, RZ, 0xc0, !PT ;  /* 0x0000000800000812 */ /* 0x000fc800078ec0ff */
[----:B------:R-:W-:-:S04]  /*25f0*/  @P0 IADD3 R0, R3, 0x10, R0 ;  /* 0x0000001003000810 */ /* 0x000fc80007ffe000 */
[----:B------:R-:W-:-:S04]  /*2600*/  @P0 PRMT R0, R153, 0x654, R0 ;  /* 0x0000065499000816 */ /* 0x000fc80000000000 */
[----:B------:R2:W-:Y:S01]  /*2610*/  @P0 SYNCS.ARRIVE.TRANS64.RED.A1T0 RZ, [R0+URZ], RZ ;  /* 0x000000ff00ff09a7 */ /* 0x0005e2000810043f */
[----:B------:R-:W-:-:S13]  /*2620*/  PLOP3.LUT P0, PT, PT, PT, UP0, 0x80, 0x0 ;  /* 0x000000000000781c */ /* 0x000fda0003f0f008 */
[----:B--2---:R-:W-:Y:S05]  /*2630*/  @P0 BRA `(.L_x_32) ;  /* 0x0000000000040947 */ /* 0x004fea0003800000 */
[----:B------:R-:W-:Y:S01]  /*2640*/  BPT.TRAP 0x1 ;  /* 0x000000040000795c */ /* 0x000fe20000300000 */
.L_x_32:
[----:B01----:R-:W-:Y:S01]  /*2650*/  SHF.L.U32 R0, R170, 0x1f, RZ ;  /* 0x0000001faa007819 */ /* 0x003fe200000006ff */
[----:B------:R-:W-:Y:S01]  /*2660*/  ULEA UR6, UR37, UR44, 0x1 ;  /* 0x0000002c25067291 */ /* 0x000fe2000f8e083f */
[----:B------:R-:W0:Y:S01]  /*2670*/  LDC R7, c[0x0][0x288] ;  /* 0x0000a200ff077b82 */ /* 0x000e220000000800 */
[----:B------:R-:W-:Y:S01]  /*2680*/  UIADD3 UR4, UR4, 0xfe, URZ ;  /* 0x000000fe04047890 */ /* 0x000fe2000fffe03f */
[----:B------:R-:W-:Y:S01]  /*2690*/  IMAD.SHL.U32 R8, R156, 0x2, RZ ;  /* 0x000000029c087824 */ /* 0x000fe200078e00ff */
[----:B------:R-:W-:Y:S02]  /*26a0*/  USHF.R.U32.HI UR5, URZ, 0x1, UR6 ;  /* 0x000000013f057899 */ /* 0x000fe40008011606 */
[----:B------:R-:W-:Y:S02]  /*26b0*/  UISETP.GT.U32.AND UP0, UPT, UR6, 0x1, UPT ;  /* 0x000000010600788c */ /* 0x000fe4000bf04070 */
[----:B------:R-:W-:Y:S01]  /*26c0*/  ULOP3.LUT UR5, UR5, 0x1, URZ, 0xc0, !UPT ;  /* 0x0000000105057892 */ /* 0x000fe2000f8ec03f */
[----:B------:R-:W1:Y:S01]  /*26d0*/  SYNCS.PHASECHK.TRANS64.TRYWAIT P0, [R157+UR45+0x10], R0 ;  /* 0x000010009d0075a7 */ /* 0x000e62000800016d */
[----:B------:R-:W-:Y:S01]  /*26e0*/  UISETP.LT.U32.AND UP0, UPT, UR4, 0xff, UP0 ;  /* 0x000000ff0400788c */ /* 0x000fe20008701070 */
[----:B------:R-:W-:Y:S01]  /*26f0*/  SHF.R.S32.HI R9, RZ, 0x1f, R8 ;  /* 0x0000001fff097819 */ /* 0x000fe20000011408 */
[----:B------:R-:W-:-:S02]  /*2700*/  UISETP.NE.U32.AND UP1, UPT, UR5, 0x1, UPT ;  /* 0x000000010500788c */ /* 0x000fc4000bf25070 */
[----:B------:R-:W-:Y:S02]  /*2710*/  USEL UR5, URZ, 0x1, !UP0 ;  /* 0x000000013f057887 */ /* 0x000fe4000c000000 */
[----:B------:R-:W-:-:S04]  /*2720*/  UISETP.GT.U32.AND UP1, UPT, UR4, 0xfe, !UP1 ;  /* 0x000000fe0400788c */ /* 0x000fc8000cf24070 */
[----:B------:R-:W-:-:S04]  /*2730*/  USEL UR4, URZ, 0x1, !UP1 ;  /* 0x000000013f047887 */ /* 0x000fc8000c800000 */
[----:B------:R-:W-:Y:S01]  /*2740*/  ULOP3.LUT UR48, UR4, UR48, UR5, 0x96, !UPT ;  /* 0x0000003004307292 */ /* 0x000fe2000f8e9605 */
[----:B01----:R-:W-:Y:S11]  /*2750*/  @!P0 BRA `(.L_x_34) ;  /* 0x0000009400a08947 */ /* 0x003ff60003800000 */
.L_x_314:
[----:B------:R-:W-:Y:S01]  /*2760*/  IMAD.SHL.U32 R4, R18, 0x40, RZ ;  /* 0x0000004012047824 */ /* 0x000fe200078e00ff */
[----:B------:R-:W-:Y:S01]  /*2770*/  ULDC UR6, c[0x0][0x284] ;  /* 0x0000a10000067ab9 */ /* 0x000fe20000000800 */
[----:B------:R-:W-:Y:S01]  /*2780*/  IMAD.SHL.U32 R12, R2, 0x100, RZ ;  /* 0x00000100020c7824 */ /* 0x000fe200078e00ff */
[----:B------:R-:W-:Y:S01]  /*2790*/  SHF.R.S32.HI R165, RZ, 0x1f, R19 ;  /* 0x0000001fffa57819 */ /* 0x000fe20000011413 */
[----:B------:R-:W-:Y:S01]  /*27a0*/  ULDC.64 UR4, c[0x0][0x5d0] ;  /* 0x0001740000047ab9 */ /* 0x000fe20000000a00 */
[----:B------:R-:W-:Y:S01]  /*27b0*/  ISETP.GE.AND P0, PT, R4, UR6, PT ;  /* 0x0000000604007c0c */ /* 0x000fe2000bf06270 */
[----:B------:R-:W-:Y:S01]  /*27c0*/  IMAD.WIDE.U32 R2, R19, UR4, R8 ;  /* 0x0000000413027c25 */ /* 0x000fe2000f8e0008 */
[----:B------:R-:W-:Y:S01]  /*27d0*/  SHF.R.S32.HI R13, RZ, 0x1f, R12 ;  /* 0x0000001fff0d7819 */ /* 0x000fe2000001140c */
[----:B------:R-:W-:Y:S01]  /*27e0*/  ULOP3.LUT UR44, UR44, 0x1, URZ, 0xc0, !UPT ;  /* 0x000000012c2c7892 */ /* 0x000fe2000f8ec03f */
[C---:B------:R-:W-:Y:S01]  /*27f0*/  ISETP.GE.OR P0, PT, R12.reuse, R7, P0 ;  /* 0x000000070c00720c */ /* 0x040fe20000706670 */
[----:B0-----:R-:W-:Y:S01]  /*2800*/  IMAD R0, R165, UR4, RZ ;  /* 0x00000004a5007c24 */ /* 0x001fe2000f8e02ff */
[----:B------:R-:W-:-:S03]  /*2810*/  IADD3 R2, P1, R12, R2, RZ ;  /* 0x000000020c027210 */ /* 0x000fc60007f3e0ff */
[----:B------:R-:W-:-:S05]  /*2820*/  IMAD R5, R19, UR5, R0 ;  /* 0x0000000513057c24 */ /* 0x000fca000f8e0200 */
[----:B------:R-:W-:-:S03]  /*2830*/  IADD3.X R3, R13, R3, R5, P1, !PT ;  /* 0x000000030d037210 */ /* 0x000fc60000ffe405 */
[----:B------:R-:W-:Y:S05]  /*2840*/  @P0 BRA `(.L_x_35) ;  /* 0x0000007c00040947 */ /* 0x000fea0003800000 */
[----:B------:R-:W0:Y:S01]  /*2850*/  LDC.64 R10, c[0x0][0x5c8] ;  /* 0x00017200ff0a7b82 */ /* 0x000e220000000a00 */
[----:B-----5:R-:W-:Y:S01]  /*2860*/  FSETP.NEU.AND P0, PT, R22, RZ, PT ;  /* 0x000000ff1600720b */ /* 0x020fe20003f0d000 */
[----:B------:R-:W-:Y:S01]  /*2870*/  IMAD R5, R156, -0x2, R7 ;  /* 0xfffffffe9c057824 */ /* 0x000fe200078e0207 */
[----:B------:R-:W-:Y:S01]  /*2880*/  BSSY B0, `(.L_x_35) ;  /* 0x00007bd000007945 */ /* 0x000fe20003800000 */
[----:B------:R-:W-:-:S04]  /*2890*/  IMAD.WIDE R162, R18, 0x40, R154 ;  /* 0x0000004012a27825 */ /* 0x000fc800078e029a */
[----:B------:R-:W-:Y:S02]  /*28a0*/  IMAD.IADD R0, R5, 0x1, -R12 ;  /* 0x0000000105007824 */ /* 0x000fe400078e0a0c */
[----:B------:R-:W-:-:S03]  /*28b0*/  IMAD.IADD R4, R161, 0x1, -R4 ;  /* 0x00000001a1047824 */ /* 0x000fc600078e0a04 */
[----:B------:R-:W-:-:S04]  /*28c0*/  ISETP.GT.AND P2, PT, R0, RZ, PT ;  /* 0x000000ff0000720c */ /* 0x000fc80003f44270 */
[----:B------:R-:W-:Y:S01]  /*28d0*/  ISETP.GT.AND P1, PT, R4, RZ, P2 ;  /* 0x000000ff0400720c */ /* 0x000fe20001724270 */
[-C--:B0-----:R-:W-:Y:S02]  /*28e0*/  IMAD R5, R163, R10.reuse, RZ ;  /* 0x0000000aa3057224 */ /* 0x081fe400078e02ff */
[----:B------:R-:W-:-:S04]  /*28f0*/  IMAD.WIDE.U32 R172, R162, R10, R2 ;  /* 0x0000000aa2ac7225 */ /* 0x000fc800078e0002 */
[----:B------:R-:W-:-:S04]  /*2900*/  IMAD R5, R162, R11, R5 ;  /* 0x0000000ba2057224 */ /* 0x000fc800078e0205 */
[----:B------:R-:W-:Y:S01]  /*2910*/  IMAD.IADD R175, R173, 0x1, R5 ;  /* 0x00000001adaf7824 */ /* 0x000fe200078e0205 */
[----:B------:R-:W-:Y:S06]  /*2920*/  @!P0 BRA `(.L_x_36) ;  /* 0x0000005400a08947 */ /* 0x000fec0003800000 */
[----:B------:R-:W0:Y:S01]  /*2930*/  LDC.64 R20, c[0x0][0x5b8] ;  /* 0x00016e00ff147b82 */ /* 0x000e220000000a00 */
[----:B------:R-:W-:-:S07]  /*2940*/  ULDC.64 UR4, c[0x0][0x5c0] ;  /* 0x0001700000047ab9 */ /* 0x000fce0000000a00 */
[----:B------:R-:W1:Y:S08]  /*2950*/  LDC.64 R166, c[0x0][0x5b0] ;  /* 0x00016c00ffa67b82 */ /* 0x000e700000000a00 */
[----:B------:R-:W2:Y:S01]  /*2960*/  LDC.64 R14, c[0x0][0x5a8] ;  /* 0x00016a00ff0e7b82 */ /* 0x000ea20000000a00 */
[-C--:B0-----:R-:W-:Y:S02]  /*2970*/  IMAD R6, R165, R20.reuse, RZ ;  /* 0x00000014a5067224 */ /* 0x081fe400078e02ff */
[----:B------:R-:W-:-:S04]  /*2980*/  IMAD.WIDE.U32 R2, R19, R20, R8 ;  /* 0x0000001413027225 */ /* 0x000fc800078e0008 */
[----:B------:R-:W-:Y:S01]  /*2990*/  IMAD R171, R19, R21, R6 ;  /* 0x0000001513ab7224 */ /* 0x000fe200078e0206 */
[----:B------:R-:W-:Y:S01]  /*29a0*/  IADD3 R164, P0, R12, R2, RZ ;  /* 0x000000020ca47210 */ /* 0x000fe20007f1e0ff */
[----:B-1----:R-:W-:-:S03]  /*29b0*/  IMAD R2, R163, R166, RZ ;  /* 0x000000a6a3027224 */ /* 0x002fc600078e02ff */
[----:B------:R-:W-:Y:S01]  /*29c0*/  IADD3.X R165, R13, R3, R171, P0, !PT ;  /* 0x000000030da57210 */ /* 0x000fe200007fe4ab */
[C---:B------:R-:W-:Y:S02]  /*29d0*/  IMAD R173, R162.reuse, R167, R2 ;  /* 0x000000a7a2ad7224 */ /* 0x040fe400078e0202 */
[----:B------:R-:W-:-:S04]  /*29e0*/  IMAD.WIDE.U32 R2, R162, R166, R164 ;  /* 0x000000a6a2027225 */ /* 0x000fc800078e00a4 */
[----:B------:R-:W-:Y:S01]  /*29f0*/  IMAD.IADD R3, R3, 0x1, R173 ;  /* 0x0000000103037824 */ /* 0x000fe200078e02ad */
[----:B--2---:R-:W-:-:S04]  /*2a00*/  LEA R6, P0, R2, R14, 0x1 ;  /* 0x0000000e02067211 */ /* 0x004fc800078008ff */
[----:B------:R-:W-:-:S05]  /*2a10*/  LEA.HI.X R7, R2, R15, R3, 0x1, P0 ;  /* 0x0000000f02077211 */ /* 0x000fca00000f0c03 */
[----:B------:R0:W2:Y:S01]  /*2a20*/  @P1 LDG.E.LTC128B.U16 R5, desc[UR50][R6.64] ;  /* 0x0000003206051981 */ /* 0x0000a2000c1e1520 */
[----:B------:R-:W-:Y:S01]  /*2a30*/  IMAD.WIDE.U32 R2, R162, R166, R12 ;  /* 0x000000a6a2027225 */ /* 0x000fe200078e000c */
[----:B------:R-:W-:Y:S02]  /*2a40*/  BSSY B1, `(.L_x_37) ;  /* 0x0000014000017945 */ /* 0x000fe40003800000 */
[----:B------:R-:W-:-:S04]  /*2a50*/  IADD3 R168, P0, R8, R2, RZ ;  /* 0x0000000208a87210 */ /* 0x000fc80007f1e0ff */
[----:B------:R-:W-:Y:S02]  /*2a60*/  IADD3.X R169, R9, R173, R3, P0, !PT ;  /* 0x000000ad09a97210 */ /* 0x000fe400007fe403 */
[----:B------:R-:W-:Y:S01]  /*2a70*/  LEA R2, P0, R172, UR4, 0x1 ;  /* 0x00000004ac027c11 */ /* 0x000fe2000f8008ff */
[----:B------:R-:W-:-:S03]  /*2a80*/  IMAD.WIDE.U32 R168, R19, R20, R168 ;  /* 0x0000001413a87225 */ /* 0x000fc600078e00a8 */
[----:B------:R-:W-:Y:S02]  /*2a90*/  LEA.HI.X R3, R172, UR5, R175, 0x1, P0 ;  /* 0x00000005ac037c11 */ /* 0x000fe400080f0caf */
[----:B------:R-:W-:Y:S01]  /*2aa0*/  ISETP.GT.AND P0, PT, R0, 0x1, PT ;  /* 0x000000010000780c */ /* 0x000fe20003f04270 */
[----:B0-----:R-:W-:Y:S01]  /*2ab0*/  IMAD.IADD R7, R171, 0x1, R169 ;  /* 0x00000001ab077824 */ /* 0x001fe200078e02a9 */
[----:B------:R-:W-:Y:S02]  /*2ac0*/  LEA R6, P4, R168, R14, 0x1 ;  /* 0x0000000ea8067211 */ /* 0x000fe400078808ff */
[----:B------:R-:W-:Y:S02]  /*2ad0*/  ISETP.GT.AND P3, PT, R4, RZ, P0 ;  /* 0x000000ff0400720c */ /* 0x000fe40000764270 */
[----:B------:R-:W-:Y:S01]  /*2ae0*/  LEA.HI.X R7, R168, R15, R7, 0x1, P4 ;  /* 0x0000000fa8077211 */ /* 0x000fe200020f0c07 */
[C---:B------:R-:W-:Y:S01]  /*2af0*/  IMAD.SHL.U32 R168, R166.reuse, 0x8, RZ ;  /* 0x00000008a6a87824 */ /* 0x040fe200078e00ff */
[----:B------:R-:W-:Y:S01]  /*2b00*/  SHF.L.U64.HI R169, R166, 0x3, R167 ;  /* 0x00000003a6a97819 */ /* 0x000fe200000102a7 */
[----:B--2---:R-:W-:-:S05]  /*2b10*/  HADD2.F32 R21, -RZ, R5.H0_H0 ;  /* 0x20000005ff157230 */ /* 0x004fca0000004100 */
[----:B------:R-:W-:-:S04]  /*2b20*/  FMUL R21, R21, R22 ;  /* 0x0000001615157220 */ /* 0x000fc80000400000 */
[----:B------:R-:W-:-:S05]  /*2b30*/  FFMA R21, R24, R23, R21 ;  /* 0x0000001718157223 */ /* 0x000fca0000000015 */
[----:B------:R-:W-:-:S05]  /*2b40*/  F2FP.F16.F32.PACK_AB R21, RZ, R21 ;  /* 0x00000015ff15723e */ /* 0x000fca00000000ff */
[----:B------:R0:W-:Y:S01]  /*2b50*/  @P1 STG.E.U16 desc[UR50][R2.64], R21 ;  /* 0x0000001502001986 */ /* 0x0001e2000c101532 */
[----:B------:R-:W-:Y:S05]  /*2b60*/  @!P3 BRA `(.L_x_38) ;  /* 0x000000000004b947 */ /* 0x000fea0003800000 */
[----:B------:R1:W5:Y:S02]  /*2b70*/  LDG.E.LTC128B.U16 R5, desc[UR50][R6.64+0x2] ;  /* 0x0000023206057981 */ /* 0x000364000c1e1520 */
.L_x_38:
[----:B------:R-:W-:Y:S05]  /*2b80*/  BSYNC B1 ;  /* 0x0000000000017941 */ /* 0x000fea0003800000 */
.L_x_37:
[----:B0----5:R-:W-:Y:S01]  /*2b90*/  HADD2.F32 R21, -RZ, R5.H0_H0 ;  /* 0x20000005ff157230 */ /* 0x021fe20000004100 */
[----:B------:R-:W-:Y:S01]  /*2ba0*/  ISETP.GT.AND P2, PT, R4, 0x8, P2 ;  /* 0x000000080400780c */ /* 0x000fe20001744270 */
[----:B------:R-:W-:-:S04]  /*2bb0*/  IMAD.WIDE.U32 R168, R162, R166, R168 ;  /* 0x000000a6a2a87225 */ /* 0x000fc800078e00a8 */
[----:B------:R-:W-:Y:S01]  /*2bc0*/  FMUL R18, R21, R22 ;  /* 0x0000001615127220 */ /* 0x000fe20000400000 */
[----:B------:R-:W-:Y:S01]  /*2bd0*/  IMAD.IADD R173, R173, 0x1, R169 ;  /* 0x00000001adad7824 */ /* 0x000fe200078e02a9 */
[----:B------:R-:W-:Y:S02]  /*2be0*/  IADD3 R21, P1, R164, R168, RZ ;  /* 0x000000a8a4157210 */ /* 0x000fe40007f3e0ff */
[----:B------:R-:W-:-:S03]  /*2bf0*/  FFMA R18, R25, R23, R18 ;  /* 0x0000001719127223 */ /* 0x000fc60000000012 */
[----:B------:R-:W-:Y:S01]  /*2c00*/  IMAD.X R164, R173, 0x1, R165, P1 ;  /* 0x00000001ada47824 */ /* 0x000fe200008e06a5 */
[C---:B------:R-:W-:Y:S02]  /*2c10*/  LEA R24, P1, R21.reuse, R14, 0x1 ;  /* 0x0000000e15187211 */ /* 0x040fe400078208ff */
[----:B------:R-:W-:Y:S02]  /*2c20*/  F2FP.F16.F32.PACK_AB R18, RZ, R18 ;  /* 0x00000012ff12723e */ /* 0x000fe400000000ff */
[----:B------:R-:W-:Y:S02]  /*2c30*/  LEA.HI.X R25, R21, R15, R164, 0x1, P1 ;  /* 0x0000000f15197211 */ /* 0x000fe400008f0ca4 */
[----:B------:R-:W-:Y:S02]  /*2c40*/  PRMT R21, R18, 0x7610, R21 ;  /* 0x0000761012157816 */ /* 0x000fe40000000015 */
[----:B------:R-:W-:-:S03]  /*2c50*/  PRMT R18, R5, 0x7610, R18 ;  /* 0x0000761005127816 */ /* 0x000fc60000000012 */
[----:B------:R0:W-:Y:S04]  /*2c60*/  @P3 STG.E.U16 desc[UR50][R2.64+0x2], R21 ;  /* 0x0000021502003986 */ /* 0x0001e8000c101532 */
[----:B------:R-:W2:Y:S01]  /*2c70*/  @P2 LDG.E.LTC128B.U16 R18, desc[UR50][R24.64] ;  /* 0x0000003218122981 */ /* 0x000ea2000c1e1520 */
[----:B------:R-:W-:Y:S01]  /*2c80*/  IADD3 R8, P1, P3, R8, R168, R12 ;  /* 0x000000a808087210 */ /* 0x000fe20007b3e00c */
[----:B------:R-:W-:Y:S01]  /*2c90*/  BSSY B1, `(.L_x_39) ;  /* 0x0000011000017945 */ /* 0x000fe20003800000 */
[C---:B------:R-:W-:Y:S02]  /*2ca0*/  SHF.L.U64.HI R11, R10.reuse, 0x4, R11 ;  /* 0x000000040a0b7819 */ /* 0x040fe4000001020b */
[----:B------:R-:W-:Y:S02]  /*2cb0*/  IADD3.X R9, R9, R173, R13, P1, P3 ;  /* 0x000000ad09097210 */ /* 0x000fe40000fe640d */
[----:B------:R-:W-:-:S02]  /*2cc0*/  LEA R10, P1, R10, R2, 0x4 ;  /* 0x000000020a0a7211 */ /* 0x000fc400078220ff */
[----:B------:R-:W-:Y:S01]  /*2cd0*/  ISETP.GT.AND P0, PT, R4, 0x8, P0 ;  /* 0x000000080400780c */ /* 0x000fe20000704270 */
[----:B0-----:R-:W-:-:S04]  /*2ce0*/  IMAD.WIDE.U32 R20, R19, R20, R8 ;  /* 0x0000001413147225 */ /* 0x001fc800078e0008 */
[----:B------:R-:W-:Y:S01]  /*2cf0*/  IMAD.X R11, R11, 0x1, R3, P1 ;  /* 0x000000010b0b7824 */ /* 0x000fe200008e0603 */
[----:B------:R-:W-:Y:S01]  /*2d00*/  LEA R8, P3, R20, R14, 0x1 ;  /* 0x0000000e14087211 */ /* 0x000fe200078608ff */
[----:B------:R-:W-:-:S05]  /*2d10*/  IMAD.IADD R9, R171, 0x1, R21 ;  /* 0x00000001ab097824 */ /* 0x000fca00078e0215 */
[----:B------:R-:W-:Y:S01]  /*2d20*/  LEA.HI.X R9, R20, R15, R9, 0x1, P3 ;  /* 0x0000000f14097211 */ /* 0x000fe200018f0c09 */
[----:B--2---:R-:W-:-:S05]  /*2d30*/  HADD2.F32 R5, -RZ, R18.H0_H0 ;  /* 0x20000012ff057230 */ /* 0x004fca0000004100 */
[----:B------:R-:W-:-:S04]  /*2d40*/  FMUL R5, R5, R22 ;  /* 0x0000001605057220 */ /* 0x000fc80000400000 */
[----:B------:R-:W-:-:S05]  /*2d50*/  FFMA R5, R26, R23, R5 ;  /* 0x000000171a057223 */ /* 0x000fca0000000005 */
[----:B------:R-:W-:-:S05]  /*2d60*/  F2FP.F16.F32.PACK_AB R5, RZ, R5 ;  /* 0x00000005ff05723e */ /* 0x000fca00000000ff */
[----:B------:R0:W-:Y:S01]  /*2d70*/  @P2 STG.E.U16 desc[UR50][R10.64], R5 ;  /* 0x000000050a002986 */ /* 0x0001e2000c101532 */
[----:B------:R-:W-:Y:S05]  /*2d80*/  @!P0 BRA `(.L_x_40) ;  /* 0x0000000000048947 */ /* 0x000fea0003800000 */
[----:B------:R2:W5:Y:S02]  /*2d90*/  LDG.E.LTC128B.U16 R18, desc[UR50][R8.64+0x2] ;  /* 0x0000023208127981 */ /* 0x000564000c1e1520 */
.L_x_40:
[----:B------:R-:W-:Y:S05]  /*2da0*/  BSYNC B1 ;  /* 0x0000000000017941 */ /* 0x000fea0003800000 */
.L_x_39:
[----:B0----5:R-:W-:Y:S01]  /*2db0*/  HADD2.F32 R5, -RZ, R18.H0_H0 ;  /* 0x20000012ff057230 */ /* 0x021fe20000004100 */
[----:B------:R-:W-:Y:S01]  /*2dc0*/  ISETP.GT.AND P1, PT, R0, 0x8, PT ;  /* 0x000000080000780c */ /* 0x000fe20003f24270 */
[----:B------:R-:W-:Y:S03]  /*2dd0*/  BSSY B1, `(.L_x_41) ;  /* 0x0000008000017945 */ /* 0x000fe60003800000 */
[----:B------:R-:W-:Y:S01]  /*2de0*/  FMUL R12, R5, R22 ;  /* 0x00000016050c7220 */ /* 0x000fe20000400000 */
[----:B------:R-:W-:-:S03]  /*2df0*/  ISETP.GT.AND P2, PT, R4, RZ, P1 ;  /* 0x000000ff0400720c */ /* 0x000fc60000f44270 */
[----:B------:R-:W-:-:S05]  /*2e00*/  FFMA R12, R27, R23, R12 ;  /* 0x000000171b0c7223 */ /* 0x000fca000000000c */
[----:B------:R-:W-:-:S05]  /*2e10*/  F2FP.F16.F32.PACK_AB R12, RZ, R12 ;  /* 0x0000000cff0c723e */ /* 0x000fca00000000ff */
[----:B------:R0:W-:Y:S01]  /*2e20*/  @P0 STG.E.U16 desc[UR50][R10.64+0x2], R12 ;  /* 0x0000020c0a000986 */ /* 0x0001e2000c101532 */
[----:B------:R-:W-:Y:S05]  /*2e30*/  @!P2 BRA `(.L_x_42) ;  /* 0x000000000004a947 */ /* 0x000fea0003800000 */
[----:B------:R3:W5:Y:S02]  /*2e40*/  LDG.E.LTC128B.U16 R18, desc[UR50][R6.64+0x10] ;  /* 0x0000103206127981 */ /* 0x000764000c1e1520 */
.L_x_42:
[----:B------:R-:W-:Y:S05]  /*2e50*/  BSYNC B1 ;  /* 0x0000000000017941 */ /* 0x000fea0003800000 */
.L_x_41:
[----:B-----5:R-:W-:Y:S01]  /*2e60*/  HADD2.F32 R5, -RZ, R18.H0_H0 ;  /* 0x20000012ff057230 */ /* 0x020fe20000004100 */
        /* <DEDUP_REMOVED lines=9> */
.L_x_44:
[----:B------:R-:W-:Y:S05]  /*2f00*/  BSYNC B1 ;  /* 0x0000000000017941 */ /* 0x000fea0003800000 */
.L_x_43:
[----:B----45:R-:W-:Y:S01]  /*2f10*/  HADD2.F32 R5, -RZ, R18.H0_H0 ;  /* 0x20000012ff057230 */ /* 0x030fe20000004100 */
[----:B------:R-:W-:Y:S01]  /*2f20*/  ISETP.GT.AND P1, PT, R4, 0x8, P1 ;  /* 0x000000080400780c */ /* 0x000fe20000f24270 */
[----:B------:R-:W-:Y:S03]  /*2f30*/  BSSY B1, `(.L_x_45) ;  /* 0x0000007000017945 */ /* 0x000fe60003800000 */
[----:B0-----:R-:W-:-:S04]  /*2f40*/  FMUL R12, R5, R22 ;  /* 0x00000016050c7220 */ /* 0x001fc80000400000 */
[----:B------:R-:W-:-:S05]  /*2f50*/  FFMA R12, R29, R23, R12 ;  /* 0x000000171d0c7223 */ /* 0x000fca000000000c */
[----:B------:R-:W-:-:S05]  /*2f60*/  F2FP.F16.F32.PACK_AB R12, RZ, R12 ;  /* 0x0000000cff0c723e */ /* 0x000fca00000000ff */
[----:B------:R0:W-:Y:S01]  /*2f70*/  @P3 STG.E.U16 desc[UR50][R2.64+0x12], R12 ;  /* 0x0000120c02003986 */ /* 0x0001e2000c101532 */
[----:B------:R-:W-:Y:S05]  /*2f80*/  @!P1 BRA `(.L_x_46) ;  /* 0x0000000000049947 */ /* 0x000fea0003800000 */
[----:B------:R4:W5:Y:S02]  /*2f90*/  LDG.E.LTC128B.U16 R18, desc[UR50][R8.64+0x10] ;  /* 0x0000103208127981 */ /* 0x000964000c1e1520 */
.L_x_46:
[----:B------:R-:W-:Y:S05]  /*2fa0*/  BSYNC B1 ;  /* 0x0000000000017941 */ /* 0x000fea0003800000 */
.L_x_45:
[----:B-----5:R-:W-:Y:S01]  /*2fb0*/  HADD2.F32 R5, -RZ, R18.H0_H0 ;  /* 0x20000012ff057230 */ /* 0x020fe20000004100 */
[----:B------:R-:W-:Y:S01]  /*2fc0*/  ISETP.GT.AND P0, PT, R4, 0x8, P0 ;  /* 0x000000080400780c */ /* 0x000fe20000704270 */
[----:B------:R-:W-:Y:S03]  /*2fd0*/  BSSY B1, `(.L_x_47) ;  /* 0x0000007000017945 */ /* 0x000fe60003800000 */
[----:B------:R-:W-:-:S04]  /*2fe0*/  FMUL R5, R5, R22 ;  /* 0x0000001605057220 */ /* 0x000fc80000400000 */
[----:B------:R-:W-:-:S05]  /*2ff0*/  FFMA R5, R30, R23, R5 ;  /* 0x000000171e057223 */ /* 0x000fca0000000005 */
[----:B------:R-:W-:-:S05]  /*3000*/  F2FP.F16.F32.PACK_AB R5, RZ, R5 ;  /* 0x00000005ff05723e */ /* 0x000fca00000000ff */
[----:B------:R0:W-:Y:S01]  /*3010*/  @P1 STG.E.U16 desc[UR50][R10.64+0x10], R5 ;  /* 0x000010050a001986 */ /* 0x0001e2000c101532 */
[----:B------:R-:W-:Y:S05]  /*3020*/  @!P0 BRA `(.L_x_48) ;  /* 0x0000000000048947 */ /* 0x000fea0003800000 */
[----:B------:R0:W5:Y:S02]  /*3030*/  LDG.E.LTC128B.U16 R18, desc[UR50][R8.64+0x12] ;  /* 0x0000123208127981 */ /* 0x000164000c1e1520 */
.L_x_48:
[----:B------:R-:W-:Y:S05]  /*3040*/  BSYNC B1 ;  /* 0x0000000000017941 */ /* 0x000fea0003800000 */
.L_x_47:
        /* <DEDUP_REMOVED lines=10> */
.L_x_50:
[----:B------:R-:W-:Y:S05]  /*30f0*/  BSYNC B1 ;  /* 0x0000000000017941 */ /* 0x000fea0003800000 */
.L_x_49:
        /* <DEDUP_REMOVED lines=10> */
.L_x_52:
[----:B------:R-:W-:Y:S05]  /*31a0*/  BSYNC B1 ;  /* 0x0000000000017941 */ /* 0x000fea0003800000 */
.L_x_51:
[----:B0----5:R-:W-:Y:S01]  /*31b0*/  HADD2.F32 R5, -RZ, R18.H0_H0 ;  /* 0x20000012ff057230 */ /* 0x021fe20000004100 */
        /* <DEDUP_REMOVED lines=8> */
.L_x_54:
[----:B------:R-:W-:Y:S05]  /*3240*/  BSYNC B1 ;  /* 0x0000000000017941 */ /* 0x000fea0003800000 */
.L_x_53:
        /* <DEDUP_REMOVED lines=9> */
.L_x_56:
[----:B------:R-:W-:Y:S05]  /*32e0*/  BSYNC B1 ;  /* 0x0000000000017941 */ /* 0x000fea0003800000 */
.L_x_55:
        /* <DEDUP_REMOVED lines=10> */
.L_x_58:
[----:B------:R-:W-:Y:S05]  /*3390*/  BSYNC B1 ;  /* 0x0000000000017941 */ /* 0x000fea0003800000 */
.L_x_57:
        /* <DEDUP_REMOVED lines=10> */
.L_x_60:
[----:B------:R-:W-:Y:S05]  /*3440*/  BSYNC B1 ;  /* 0x0000000000017941 */ /* 0x000fea0003800000 */
.L_x_59:
        /* <DEDUP_REMOVED lines=9> */
.L_x_62:
[----:B------:R-:W-:Y:S05]  /*34e0*/  BSYNC B1 ;  /* 0x0000000000017941 */ /* 0x000fea0003800000 */
.L_x_61:
        /* <DEDUP_REMOVED lines=9> */
.L_x_64:
[----:B------:R-:W-:Y:S05]  /*3580*/  BSYNC B1 ;  /* 0x0000000000017941 */ /* 0x000fea0003800000 */
.L_x_63:
        /* <DEDUP_REMOVED lines=10> */
.L_x_66:
[----:B------:R-:W-:Y:S05]  /*3630*/  BSYNC B1 ;  /* 0x0000000000017941 */ /* 0x000fea0003800000 */
.L_x_65:
        /* <DEDUP_REMOVED lines=10> */
.L_x_68:
[----:B------:R-:W-:Y:S05]  /*36e0*/  BSYNC B1 ;  /* 0x0000000000017941 */ /* 0x000fea0003800000 */
.L_x_67:
        /* <DEDUP_REMOVED lines=9> */
.L_x_70:
[----:B------:R-:W-:Y:S05]  /*3780*/  BSYNC B1 ;  /* 0x0000000000017941 */ /* 0x000fea0003800000 */
.L_x_69:
        /* <DEDUP_REMOVED lines=9> */
.L_x_72:
[----:B------:R-:W-:Y:S05]  /*3820*/  BSYNC B1 ;  /* 0x0000000000017941 */ /* 0x000fea0003800000 */
.L_x_71:
        /* <DEDUP_REMOVED lines=10> */
.L_x_74:
[----:B------:R-:W-:Y:S05]  /*38d0*/  BSYNC B1 ;  /* 0x0000000000017941 */ /* 0x000fea0003800000 */
.L_x_73:
        /* <DEDUP_REMOVED lines=10> */
.L_x_76:
[----:B------:R-:W-:Y:S05]  /*3980*/  BSYNC B1 ;  /* 0x0000000000017941 */ /* 0x000fea0003800000 */
.L_x_75:
        /* <DEDUP_REMOVED lines=9> */
.L_x_78:
[----:B------:R-:W-:Y:S05]  /*3a20*/  BSYNC B1 ;  /* 0x0000000000017941 */ /* 0x000fea0003800000 */
.L_x_77:
        /* <DEDUP_REMOVED lines=9> */
.L_x_80:
[----:B------:R-:W-:Y:S05]  /*3ac0*/  BSYNC B1 ;  /* 0x0000000000017941 */ /* 0x000fea0003800000 */
.L_x_79:
        /* <DEDUP_REMOVED lines=10> */
.L_x_82:
[----:B------:R-:W-:Y:S05]  /*3b70*/  BSYNC B1 ;  /* 0x0000000000017941 */ /* 0x000fea0003800000 */
.L_x_81:
        /* <DEDUP_REMOVED lines=10> */
.L_x_84:
[----:B------:R-:W-:Y:S05]  /*3c20*/  BSYNC B1 ;  /* 0x0000000000017941 */ /* 0x000fea0003800000 */
.L_x_83:
        /* <DEDUP_REMOVED lines=9> */
.L_x_86:
[----:B------:R-:W-:Y:S05]  /*3cc0*/  BSYNC B1 ;  /* 0x0000000000017941 */ /* 0x000fea0003800000 */
.L_x_85:
        /* <DEDUP_REMOVED lines=9> */
.L_x_88:
[----:B------:R-:W-:Y:S05]  /*3d60*/  BSYNC B1 ;  /* 0x0000000000017941 */ /* 0x000fea0003800000 */
.L_x_87:
        /* <DEDUP_REMOVED lines=10> */
.L_x_90:
[----:B------:R-:W-:Y:S05]  /*3e10*/  BSYNC B1 ;  /* 0x0000000000017941 */ /* 0x000fea0003800000 */
.L_x_89:
        /* <DEDUP_REMOVED lines=10> */
.L_x_92:
[----:B------:R-:W-:Y:S05]  /*3ec0*/  BSYNC B1 ;  /* 0x0000000000017941 */ /* 0x000fea0003800000 */
.L_x_91:
        /* <DEDUP_REMOVED lines=9> */
.L_x_94:
[----:B------:R-:W-:Y:S05]  /*3f60*/  BSYNC B1 ;  /* 0x0000000000017941 */ /* 0x000fea0003800000 */
.L_x_93:
        /* <DEDUP_REMOVED lines=9> */
.L_x_96:
[----:B------:R-:W-:Y:S05]  /*4000*/  BSYNC B1 ;  /* 0x0000000000017941 */ /* 0x000fea0003800000 */
.L_x_95:
        /* <DEDUP_REMOVED lines=10> */
.L_x_98:
[----:B------:R-:W-:Y:S05]  /*40b0*/  BSYNC B1 ;  /* 0x0000000000017941 */ /* 0x000fea0003800000 */
.L_x_97:
        /* <DEDUP_REMOVED lines=10> */
.L_x_100:
[----:B------:R-:W-:Y:S05]  /*4160*/  BSYNC B1 ;  /* 0x0000000000017941 */ /* 0x000fea0003800000 */
.L_x_99:
        /* <DEDUP_REMOVED lines=9> */
.L_x_102:
[----:B------:R-:W-:Y:S05]  /*4200*/  BSYNC B1 ;  /* 0x0000000000017941 */ /* 0x000fea0003800000 */
.L_x_101:
        /* <DEDUP_REMOVED lines=9> */
.L_x_104:
[----:B------:R-:W-:Y:S05]  /*42a0*/  BSYNC B1 ;  /* 0x0000000000017941 */ /* 0x000fea0003800000 */
.L_x_103:
        /* <DEDUP_REMOVED lines=10> */
.L_x_106:
[----:B------:R-:W-:Y:S05]  /*4350*/  BSYNC B1 ;  /* 0x0000000000017941 */ /* 0x000fea0003800000 */
.L_x_105:
        /* <DEDUP_REMOVED lines=10> */
.L_x_108:
[----:B------:R-:W-:Y:S05]  /*4400*/  BSYNC B1 ;  /* 0x0000000000017941 */ /* 0x000fea0003800000 */
.L_x_107:
        /* <DEDUP_REMOVED lines=9> */
.L_x_110:
[----:B------:R-:W-:Y:S05]  /*44a0*/  BSYNC B1 ;  /* 0x0000000000017941 */ /* 0x000fea0003800000 */
.L_x_109:
        /* <DEDUP_REMOVED lines=9> */
.L_x_112:
[----:B------:R-:W-:Y:S05]  /*4540*/  BSYNC B1 ;  /* 0x0000000000017941 */ /* 0x000fea0003800000 */
.L_x_111:
        /* <DEDUP_REMOVED lines=10> */
.L_x_114:
[----:B------:R-:W-:Y:S05]  /*45f0*/  BSYNC B1 ;  /* 0x0000000000017941 */ /* 0x000fea0003800000 */
.L_x_113:
        /* <DEDUP_REMOVED lines=10> */
.L_x_116:
[----:B------:R-:W-:Y:S05]  /*46a0*/  BSYNC B1 ;  /* 0x0000000000017941 */ /* 0x000fea0003800000 */
.L_x_115:
        /* <DEDUP_REMOVED lines=9> */
.L_x_118:
[----:B------:R-:W-:Y:S05]  /*4740*/  BSYNC B1 ;  /* 0x0000000000017941 */ /* 0x000fea0003800000 */
.L_x_117:
        /* <DEDUP_REMOVED lines=9> */
.L_x_120:
[----:B------:R-:W-:Y:S05]  /*47e0*/  BSYNC B1 ;  /* 0x0000000000017941 */ /* 0x000fea0003800000 */
.L_x_119:
        /* <DEDUP_REMOVED lines=10> */
.L_x_122:
[----:B------:R-:W-:Y:S05]  /*4890*/  BSYNC B1 ;  /* 0x0000000000017941 */ /* 0x000fea0003800000 */
.L_x_121:
        /* <DEDUP_REMOVED lines=10> */
.L_x_124:
[----:B------:R-:W-:Y:S05]  /*4940*/  BSYNC B1 ;  /* 0x0000000000017941 */ /* 0x000fea0003800000 */
.L_x_123:
        /* <DEDUP_REMOVED lines=9> */
.L_x_126:
[----:B------:R-:W-:Y:S05]  /*49e0*/  BSYNC B1 ;  /* 0x0000000000017941 */ /* 0x000fea0003800000 */
.L_x_125:
        /* <DEDUP_REMOVED lines=9> */
.L_x_128:
[----:B------:R-:W-:Y:S05]  /*4a80*/  BSYNC B1 ;  /* 0x0000000000017941 */ /* 0x000fea0003800000 */
.L_x_127:
        /* <DEDUP_REMOVED lines=10> */
.L_x_130:
[----:B------:R-:W-:Y:S05]  /*4b30*/  BSYNC B1 ;  /* 0x0000000000017941 */ /* 0x000fea0003800000 */
.L_x_129:
        /* <DEDUP_REMOVED lines=10> */
.L_x_132:
[----:B------:R-:W-:Y:S05]  /*4be0*/  BSYNC B1 ;  /* 0x0000000000017941 */ /* 0x000fea0003800000 */
.L_x_131:
        /* <DEDUP_REMOVED lines=9> */
.L_x_134:
[----:B------:R-:W-:Y:S05]  /*4c80*/  BSYNC B1 ;  /* 0x0000000000017941 */ /* 0x000fea0003800000 */
.L_x_133:
        /* <DEDUP_REMOVED lines=9> */
.L_x_136:
[----:B------:R-:W-:Y:S05]  /*4d20*/  BSYNC B1 ;  /* 0x0000000000017941 */ /* 0x000fea0003800000 */
.L_x_135:
        /* <DEDUP_REMOVED lines=10> */
.L_x_138:
[----:B------:R-:W-:Y:S05]  /*4dd0*/  BSYNC B1 ;  /* 0x0000000000017941 */ /* 0x000fea0003800000 */
.L_x_137:
        /* <DEDUP_REMOVED lines=10> */
.L_x_140:
[----:B------:R-:W-:Y:S05]  /*4e80*/  BSYNC B1 ;  /* 0x0000000000017941 */ /* 0x000fea0003800000 */
.L_x_139:
        /* <DEDUP_REMOVED lines=9> */
.L_x_142:
[----:B------:R-:W-:Y:S05]  /*4f20*/  BSYNC B1 ;  /* 0x0000000000017941 */ /* 0x000fea0003800000 */
.L_x_141:
        /* <DEDUP_REMOVED lines=9> */
.L_x_144:
[----:B------:R-:W-:Y:S05]  /*4fc0*/  BSYNC B1 ;  /* 0x0000000000017941 */ /* 0x000fea0003800000 */
.L_x_143:
        /* <DEDUP_REMOVED lines=10> */
.L_x_146:
[----:B------:R-:W-:Y:S05]  /*5070*/  BSYNC B1 ;  /* 0x0000000000017941 */ /* 0x000fea0003800000 */
.L_x_145:
        /* <DEDUP_REMOVED lines=10> */
.L_x_148:
[----:B------:R-:W-:Y:S05]  /*5120*/  BSYNC B1 ;  /* 0x0000000000017941 */ /* 0x000fea0003800000 */
.L_x_147:
        /* <DEDUP_REMOVED lines=9> */
.L_x_150:
[----:B------:R-:W-:Y:S05]  /*51c0*/  BSYNC B1 ;  /* 0x0000000000017941 */ /* 0x000fea0003800000 */
.L_x_149:
        /* <DEDUP_REMOVED lines=9> */
.L_x_152:
[----:B------:R-:W-:Y:S05]  /*5260*/  BSYNC B1 ;  /* 0x0000000000017941 */ /* 0x000fea0003800000 */
.L_x_151:
        /* <DEDUP_REMOVED lines=10> */
.L_x_154:
[----:B------:R-:W-:Y:S05]  /*5310*/  BSYNC B1 ;  /* 0x0000000000017941 */ /* 0x000fea0003800000 */
.L_x_153:
        /* <DEDUP_REMOVED lines=10> */
.L_x_156:
[----:B------:R-:W-:Y:S05]  /*53c0*/  BSYNC B1 ;  /* 0x0000000000017941 */ /* 0x000fea0003800000 */
.L_x_155:
        /* <DEDUP_REMOVED lines=9> */
.L_x_158:
[----:B------:R-:W-:Y:S05]  /*5460*/  BSYNC B1 ;  /* 0x0000000000017941 */ /* 0x000fea0003800000 */
.L_x_157:
        /* <DEDUP_REMOVED lines=9> */
.L_x_160:
[----:B------:R-:W-:Y:S05]  /*5500*/  BSYNC B1 ;  /* 0x0000000000017941 */ /* 0x000fea0003800000 */
.L_x_159:
        /* <DEDUP_REMOVED lines=10> */
.L_x_162:
[----:B------:R-:W-:Y:S05]  /*55b0*/  BSYNC B1 ;  /* 0x0000000000017941 */ /* 0x000fea0003800000 */
.L_x_161:
        /* <DEDUP_REMOVED lines=10> */
.L_x_164:
[----:B------:R-:W-:Y:S05]  /*5660*/  BSYNC B1 ;  /* 0x0000000000017941 */ /* 0x000fea0003800000 */
.L_x_163:
        /* <DEDUP_REMOVED lines=9> */
.L_x_166:
[----:B------:R-:W-:Y:S05]  /*5700*/  BSYNC B1 ;  /* 0x0000000000017941 */ /* 0x000fea0003800000 */
.L_x_165:
        /* <DEDUP_REMOVED lines=9> */
.L_x_168:
[----:B------:R-:W-:Y:S05]  /*57a0*/  BSYNC B1 ;  /* 0x0000000000017941 */ /* 0x000fea0003800000 */
.L_x_167:
        /* <DEDUP_REMOVED lines=10> */
.L_x_170:
[----:B------:R-:W-:Y:S05]  /*5850*/  BSYNC B1 ;  /* 0x0000000000017941 */ /* 0x000fea0003800000 */
.L_x_169:
        /* <DEDUP_REMOVED lines=10> */
.L_x_172:
[----:B------:R-:W-:Y:S05]  /*5900*/  BSYNC B1 ;  /* 0x0000000000017941 */ /* 0x000fea0003800000 */
.L_x_171:
        /* <DEDUP_REMOVED lines=9> */
.L_x_174:
[----:B------:R-:W-:Y:S05]  /*59a0*/  BSYNC B1 ;  /* 0x0000000000017941 */ /* 0x000fea0003800000 */
.L_x_173:
        /* <DEDUP_REMOVED lines=9> */
.L_x_176:
[----:B------:R-:W-:Y:S05]  /*5a40*/  BSYNC B1 ;  /* 0x0000000000017941 */ /* 0x000fea0003800000 */
.L_x_175:
        /* <DEDUP_REMOVED lines=10> */
.L_x_178:
[----:B------:R-:W-:Y:S05]  /*5af0*/  BSYNC B1 ;  /* 0x0000000000017941 */ /* 0x000fea0003800000 */
.L_x_177:
        /* <DEDUP_REMOVED lines=10> */
.L_x_180:
[----:B------:R-:W-:Y:S05]  /*5ba0*/  BSYNC B1 ;  /* 0x0000000000017941 */ /* 0x000fea0003800000 */
.L_x_179:
        /* <DEDUP_REMOVED lines=9> */
.L_x_182:
[----:B------:R-:W-:Y:S05]  /*5c40*/  BSYNC B1 ;  /* 0x0000000000017941 */ /* 0x000fea0003800000 */
.L_x_181:
        /* <DEDUP_REMOVED lines=9> */
.L_x_184:
[----:B------:R-:W-:Y:S05]  /*5ce0*/  BSYNC B1 ;  /* 0x0000000000017941 */ /* 0x000fea0003800000 */
.L_x_183:
        /* <DEDUP_REMOVED lines=10> */
.L_x_186:
[----:B------:R-:W-:Y:S05]  /*5d90*/  BSYNC B1 ;  /* 0x0000000000017941 */ /* 0x000fea0003800000 */
.L_x_185:
        /* <DEDUP_REMOVED lines=10> */
.L_x_188:
[----:B------:R-:W-:Y:S05]  /*5e40*/  BSYNC B1 ;  /* 0x0000000000017941 */ /* 0x000fea0003800000 */
.L_x_187:
        /* <DEDUP_REMOVED lines=9> */
.L_x_190:
[----:B------:R-:W-:Y:S05]  /*5ee0*/  BSYNC B1 ;  /* 0x0000000000017941 */ /* 0x000fea0003800000 */
.L_x_189:
        /* <DEDUP_REMOVED lines=9> */
.L_x_192:
[----:B------:R-:W-:Y:S05]  /*5f80*/  BSYNC B1 ;  /* 0x0000000000017941 */ /* 0x000fea0003800000 */
.L_x_191:
        /* <DEDUP_REMOVED lines=10> */
.L_x_194:
[----:B------:R-:W-:Y:S05]  /*6030*/  BSYNC B1 ;  /* 0x0000000000017941 */ /* 0x000fea0003800000 */
.L_x_193:
        /* <DEDUP_REMOVED lines=10> */
.L_x_196:
[----:B------:R-:W-:Y:S05]  /*60e0*/  BSYNC B1 ;  /* 0x0000000000017941 */ /* 0x000fea0003800000 */
.L_x_195:
        /* <DEDUP_REMOVED lines=9> */
.L_x_198:
[----:B------:R-:W-:Y:S05]  /*6180*/  BSYNC B1 ;  /* 0x0000000000017941 */ /* 0x000fea0003800000 */
.L_x_197:
        /* <DEDUP_REMOVED lines=9> */
.L_x_200:
[----:B------:R-:W-:Y:S05]  /*6220*/  BSYNC B1 ;  /* 0x0000000000017941 */ /* 0x000fea0003800000 */
.L_x_199:
        /* <DEDUP_REMOVED lines=10> */
.L_x_202:
[----:B------:R-:W-:Y:S05]  /*62d0*/  BSYNC B1 ;  /* 0x0000000000017941 */ /* 0x000fea0003800000 */
.L_x_201:
        /* <DEDUP_REMOVED lines=10> */
.L_x_204:
[----:B------:R-:W-:Y:S05]  /*6380*/  BSYNC B1 ;  /* 0x0000000000017941 */ /* 0x000fea0003800000 */
.L_x_203:
        /* <DEDUP_REMOVED lines=9> */
.L_x_206:
[----:B------:R-:W-:Y:S05]  /*6420*/  BSYNC B1 ;  /* 0x0000000000017941 */ /* 0x000fea0003800000 */
.L_x_205:
        /* <DEDUP_REMOVED lines=9> */
.L_x_208:
[----:B------:R-:W-:Y:S05]  /*64c0*/  BSYNC B1 ;  /* 0x0000000000017941 */ /* 0x000fea0003800000 */
.L_x_207:
        /* <DEDUP_REMOVED lines=10> */
.L_x_210:
[----:B------:R-:W-:Y:S05]  /*6570*/  BSYNC B1 ;  /* 0x0000000000017941 */ /* 0x000fea0003800000 */
.L_x_209:
        /* <DEDUP_REMOVED lines=10> */
.L_x_212:
[----:B------:R-:W-:Y:S05]  /*6620*/  BSYNC B1 ;  /* 0x0000000000017941 */ /* 0x000fea0003800000 */
.L_x_211:
        /* <DEDUP_REMOVED lines=9> */
.L_x_214:
[----:B------:R-:W-:Y:S05]  /*66c0*/  BSYNC B1 ;  /* 0x0000000000017941 */ /* 0x000fea0003800000 */
.L_x_213:
        /* <DEDUP_REMOVED lines=9> */
.L_x_216:
[----:B------:R-:W-:Y:S05]  /*6760*/  BSYNC B1 ;  /* 0x0000000000017941 */ /* 0x000fea0003800000 */
.L_x_215:
        /* <DEDUP_REMOVED lines=10> */
.L_x_218:
[----:B------:R-:W-:Y:S05]  /*6810*/  BSYNC B1 ;  /* 0x0000000000017941 */ /* 0x000fea0003800000 */
.L_x_217:
        /* <DEDUP_REMOVED lines=10> */
.L_x_220:
[----:B------:R-:W-:Y:S05]  /*68c0*/  BSYNC B1 ;  /* 0x0000000000017941 */ /* 0x000fea0003800000 */
.L_x_219:
        /* <DEDUP_REMOVED lines=9> */
.L_x_222:
[----:B------:R-:W-:Y:S05]  /*6960*/  BSYNC B1 ;  /* 0x0000000000017941 */ /* 0x000fea0003800000 */
.L_x_221:
        /* <DEDUP_REMOVED lines=9> */
.L_x_224:
[----:B------:R-:W-:Y:S05]  /*6a00*/  BSYNC B1 ;  /* 0x0000000000017941 */ /* 0x000fea0003800000 */
.L_x_223:
        /* <DEDUP_REMOVED lines=10> */
.L_x_226:
[----:B------:R-:W-:Y:S05]  /*6ab0*/  BSYNC B1 ;  /* 0x0000000000017941 */ /* 0x000fea0003800000 */
.L_x_225:
        /* <DEDUP_REMOVED lines=10> */
.L_x_228:
[----:B------:R-:W-:Y:S05]  /*6b60*/  BSYNC B1 ;  /* 0x0000000000017941 */ /* 0x000fea0003800000 */
.L_x_227:
        /* <DEDUP_REMOVED lines=9> */
.L_x_230:
[----:B------:R-:W-:Y:S05]  /*6c00*/  BSYNC B1 ;  /* 0x0000000000017941 */ /* 0x000fea0003800000 */
.L_x_229:
        /* <DEDUP_REMOVED lines=9> */
.L_x_232:
[----:B------:R-:W-:Y:S05]  /*6ca0*/  BSYNC B1 ;  /* 0x0000000000017941 */ /* 0x000fea0003800000 */
.L_x_231:
        /* <DEDUP_REMOVED lines=10> */
.L_x_234:
[----:B------:R-:W-:Y:S05]  /*6d50*/  BSYNC B1 ;  /* 0x0000000000017941 */ /* 0x000fea0003800000 */
.L_x_233:
        /* <DEDUP_REMOVED lines=10> */
.L_x_236:
[----:B------:R-:W-:Y:S05]  /*6e00*/  BSYNC B1 ;  /* 0x0000000000017941 */ /* 0x000fea0003800000 */
.L_x_235:
        /* <DEDUP_REMOVED lines=9> */
.L_x_238:
[----:B------:R-:W-:Y:S05]  /*6ea0*/  BSYNC B1 ;  /* 0x0000000000017941 */ /* 0x000fea0003800000 */
.L_x_237:
        /* <DEDUP_REMOVED lines=9> */
.L_x_240:
[----:B------:R-:W-:Y:S05]  /*6f40*/  BSYNC B1 ;  /* 0x0000000000017941 */ /* 0x000fea0003800000 */
.L_x_239:
        /* <DEDUP_REMOVED lines=10> */
.L_x_242:
[----:B------:R-:W-:Y:S05]  /*6ff0*/  BSYNC B1 ;  /* 0x0000000000017941 */ /* 0x000fea0003800000 */
.L_x_241:
        /* <DEDUP_REMOVED lines=10> */
.L_x_244:
[----:B------:R-:W-:Y:S05]  /*70a0*/  BSYNC B1 ;  /* 0x0000000000017941 */ /* 0x000fea0003800000 */
.L_x_243:
        /* <DEDUP_REMOVED lines=9> */
.L_x_246:
[----:B------:R-:W-:Y:S05]  /*7140*/  BSYNC B1 ;  /* 0x0000000000017941 */ /* 0x000fea0003800000 */
.L_x_245:
        /* <DEDUP_REMOVED lines=9> */
.L_x_248:
[----:B------:R-:W-:Y:S05]  /*71e0*/  BSYNC B1 ;  /* 0x0000000000017941 */ /* 0x000fea0003800000 */
.L_x_247:
        /* <DEDUP_REMOVED lines=10> */
.L_x_250:
[----:B------:R-:W-:Y:S05]  /*7290*/  BSYNC B1 ;  /* 0x0000000000017941 */ /* 0x000fea0003800000 */
.L_x_249:
        /* <DEDUP_REMOVED lines=10> */
.L_x_252:
[----:B------:R-:W-:Y:S05]  /*7340*/  BSYNC B1 ;  /* 0x0000000000017941 */ /* 0x000fea0003800000 */
.L_x_251:
        /* <DEDUP_REMOVED lines=9> */
.L_x_254:
[----:B------:R-:W-:Y:S05]  /*73e0*/  BSYNC B1 ;  /* 0x0000000000017941 */ /* 0x000fea0003800000 */
.L_x_253:
        /* <DEDUP_REMOVED lines=9> */
.L_x_256:
[----:B------:R-:W-:Y:S05]  /*7480*/  BSYNC B1 ;  /* 0x0000000000017941 */ /* 0x000fea0003800000 */
.L_x_255:
        /* <DEDUP_REMOVED lines=10> */
.L_x_258:
[----:B------:R-:W-:Y:S05]  /*7530*/  BSYNC B1 ;  /* 0x0000000000017941 */ /* 0x000fea0003800000 */
.L_x_257:
        /* <DEDUP_REMOVED lines=10> */
.L_x_260:
[----:B------:R-:W-:Y:S05]  /*75e0*/  BSYNC B1 ;  /* 0x0000000000017941 */ /* 0x000fea0003800000 */
.L_x_259:
        /* <DEDUP_REMOVED lines=9> */
.L_x_262:
[----:B------:R-:W-:Y:S05]  /*7680*/  BSYNC B1 ;  /* 0x0000000000017941 */ /* 0x000fea0003800000 */
.L_x_261:
        /* <DEDUP_REMOVED lines=9> */
.L_x_264:
[----:B------:R-:W-:Y:S05]  /*7720*/  BSYNC B1 ;  /* 0x0000000000017941 */ /* 0x000fea0003800000 */
.L_x_263:
        /* <DEDUP_REMOVED lines=10> */
.L_x_266:
[----:B------:R-:W-:Y:S05]  /*77d0*/  BSYNC B1 ;  /* 0x0000000000017941 */ /* 0x000fea0003800000 */
.L_x_265:
        /* <DEDUP_REMOVED lines=10> */
.L_x_268:
[----:B------:R-:W-:Y:S05]  /*7880*/  BSYNC B1 ;  /* 0x0000000000017941 */ /* 0x000fea0003800000 */
.L_x_267:
        /* <DEDUP_REMOVED lines=9> */
.L_x_270:
[----:B------:R-:W-:Y:S05]  /*7920*/  BSYNC B1 ;  /* 0x0000000000017941 */ /* 0x000fea0003800000 */
.L_x_269:
        /* <DEDUP_REMOVED lines=9> */
.L_x_272:
[----:B------:R-:W-:Y:S05]  /*79c0*/  BSYNC B1 ;  /* 0x0000000000017941 */ /* 0x000fea0003800000 */
.L_x_271:
        /* <DEDUP_REMOVED lines=10> */
.L_x_274:
[----:B------:R-:W-:Y:S05]  /*7a70*/  BSYNC B1 ;  /* 0x0000000000017941 */ /* 0x000fea0003800000 */
.L_x_273:
        /* <DEDUP_REMOVED lines=10> */
.L_x_276:
[----:B------:R-:W-:Y:S05]  /*7b20*/  BSYNC B1 ;  /* 0x0000000000017941 */ /* 0x000fea0003800000 */
.L_x_275:
        /* <DEDUP_REMOVED lines=9> */
.L_x_278:
[----:B------:R-:W-:Y:S05]  /*7bc0*/  BSYNC B1 ;  /* 0x0000000000017941 */ /* 0x000fea0003800000 */
.L_x_277:
        /* <DEDUP_REMOVED lines=9> */
.L_x_280:
[----:B------:R-:W-:Y:S05]  /*7c60*/  BSYNC B1 ;  /* 0x0000000000017941 */ /* 0x000fea0003800000 */
.L_x_279:
        /* <DEDUP_REMOVED lines=10> */
.L_x_282:
[----:B------:R-:W-:Y:S05]  /*7d10*/  BSYNC B1 ;  /* 0x0000000000017941 */ /* 0x000fea0003800000 */
.L_x_281:
        /* <DEDUP_REMOVED lines=10> */
.L_x_284:
[----:B------:R-:W-:Y:S05]  /*7dc0*/  BSYNC B1 ;  /* 0x0000000000017941 */ /* 0x000fea0003800000 */
.L_x_283:
        /* <DEDUP_REMOVED lines=9> */
.L_x_286:
[----:B------:R-:W-:Y:S05]  /*7e60*/  BSYNC B1 ;  /* 0x0000000000017941 */ /* 0x000fea0003800000 */
.L_x_285:
[----:B0----5:R-:W-:Y:S01]  /*7e70*/  HADD2.F32 R3, -RZ, R18.H0_H0 ;  /* 0x20000012ff037230 */ /* 0x021fe20000004100 */
[----:B------:R-:W-:Y:S01]  /*7e80*/  ISETP.GT.AND P0, PT, R4, 0x8, P0 ;  /* 0x000000080400780c */ /* 0x000fe20000704270 */
[----:B------:R-:W-:Y:S01]  /*7e90*/  @P1 IMAD.MOV.U32 R2, RZ, RZ, R10 ;  /* 0x000000ffff021224 */ /* 0x000fe200078e000a */
[----:B------:R-:W-:Y:S02]  /*7ea0*/  BSSY B1, `(.L_x_287) ;  /* 0x0000009000017945 */ /* 0x000fe40003800000 */
[----:B------:R-:W-:-:S04]  /*7eb0*/  FMUL R3, R3, R22 ;  /* 0x0000001603037220 */ /* 0x000fc80000400000 */
[----:B------:R-:W-:-:S05]  /*7ec0*/  FFMA R3, R150, R23, R3 ;  /* 0x0000001796037223 */ /* 0x000fca0000000003 */
[----:B------:R-:W-:-:S04]  /*7ed0*/  F2FP.F16.F32.PACK_AB R3, RZ, R3 ;  /* 0x00000003ff03723e */ /* 0x000fc800000000ff */
[----:B------:R-:W-:Y:S01]  /*7ee0*/  PRMT R0, R3, 0x7610, R0 ;  /* 0x0000761003007816 */ /* 0x000fe20000000000 */
[----:B------:R-:W-:-:S05]  /*7ef0*/  @P1 IMAD.MOV.U32 R3, RZ, RZ, R11 ;  /* 0x000000ffff031224 */ /* 0x000fca00078e000b */
[----:B------:R0:W-:Y:S01]  /*7f00*/  @P1 STG.E.U16 desc[UR50][R2.64+0x1f0], R0 ;  /* 0x0001f00002001986 */ /* 0x0001e2000c101532 */
[----:B------:R-:W-:Y:S05]  /*7f10*/  @!P0 BRA `(.L_x_288) ;  /* 0x0000000000048947 */ /* 0x000fea0003800000 */
[----:B------:R0:W5:Y:S02]  /*7f20*/  LDG.E.LTC128B.U16 R18, desc[UR50][R8.64+0x1f2] ;  /* 0x0001f23208127981 */ /* 0x000164000c1e1520 */
.L_x_288:
[----:B------:R-:W-:Y:S05]  /*7f30*/  BSYNC B1 ;  /* 0x0000000000017941 */ /* 0x000fea0003800000 */
.L_x_287:
[----:B------:R-:W-:Y:S05]  /*7f40*/  @!P0 BRA `(.L_x_289) ;  /* 0x0000002400408947 */ /* 0x000fea0003800000 */
[----:B0----5:R-:W-:-:S05]  /*7f50*/  HADD2.F32 R3, -RZ, R18.H0_H0 ;  /* 0x20000012ff037230 */ /* 0x021fca0000004100 */
[----:B------:R-:W-:-:S04]  /*7f60*/  FMUL R0, R3, R22 ;  /* 0x0000001603007220 */ /* 0x000fc80000400000 */
[----:B------:R-:W-:-:S05]  /*7f70*/  FFMA R0, R151, R23, R0 ;  /* 0x0000001797007223 */ /* 0x000fca0000000000 */
[----:B------:R-:W-:-:S05]  /*7f80*/  F2FP.F16.F32.PACK_AB R0, RZ, R0 ;  /* 0x00000000ff00723e */ /* 0x000fca00000000ff */
[----:B------:R0:W-:Y:S01]  /*7f90*/  STG.E.U16 desc[UR50][R10.64+0x1f2], R0 ;  /* 0x0001f2000a007986 */ /* 0x0001e2000c101532 */
[----:B------:R-:W-:Y:S05]  /*7fa0*/  BRA `(.L_x_289) ;  /* 0x0000002400287947 */ /* 0x000fea0003800000 */
.L_x_36:
[----:B------:R-:W-:Y:S01]  /*7fb0*/  ISETP.GT.AND P0, PT, R0, 0x1, PT ;  /* 0x000000010000780c */ /* 0x000fe20003f04270 */
[----:B------:R-:W-:Y:S01]  /*7fc0*/  ULDC.64 UR4, c[0x0][0x5c0] ;  /* 0x0001700000047ab9 */ /* 0x000fe20000000a00 */
[-C--:B------:R-:W-:Y:S01]  /*7fd0*/  FMUL R24, R24, R23.reuse ;  /* 0x0000001718187220 */ /* 0x080fe20000400000 */
[-C--:B------:R-:W-:Y:S01]  /*7fe0*/  FMUL R25, R25, R23.reuse ;  /* 0x0000001719197220 */ /* 0x080fe20000400000 */
[----:B------:R-:W-:Y:S01]  /*7ff0*/  ISETP.GT.AND P3, PT, R4, RZ, P0 ;  /* 0x000000ff0400720c */ /* 0x000fe20000764270 */
[-C--:B------:R-:W-:Y:S01]  /*8000*/  FMUL R26, R26, R23.reuse ;  /* 0x000000171a1a7220 */ /* 0x080fe20000400000 */
[----:B------:R-:W-:Y:S01]  /*8010*/  LEA R2, P4, R172, UR4, 0x1 ;  /* 0x00000004ac027c11 */ /* 0x000fe2000f8808ff */
[-C--:B------:R-:W-:Y:S01]  /*8020*/  FMUL R27, R27, R23.reuse ;  /* 0x000000171b1b7220 */ /* 0x080fe20000400000 */
[----:B------:R-:W-:Y:S01]  /*8030*/  F2FP.F16.F32.PACK_AB R24, RZ, R24 ;  /* 0x00000018ff18723e */ /* 0x000fe200000000ff */
[-C--:B------:R-:W-:Y:S01]  /*8040*/  FMUL R28, R28, R23.reuse ;  /* 0x000000171c1c7220 */ /* 0x080fe20000400000 */
[----:B------:R-:W-:Y:S01]  /*8050*/  LEA.HI.X R3, R172, UR5, R175, 0x1, P4 ;  /* 0x00000005ac037c11 */ /* 0x000fe2000a0f0caf */
[----:B------:R-:W-:Y:S01]  /*8060*/  FMUL R29, R29, R23 ;  /* 0x000000171d1d7220 */ /* 0x000fe20000400000 */
[----:B------:R-:W-:Y:S01]  /*8070*/  F2FP.F16.F32.PACK_AB R25, RZ, R25 ;  /* 0x00000019ff19723e */ /* 0x000fe200000000ff */
[-C--:B------:R-:W-:Y:S01]  /*8080*/  FMUL R30, R30, R23.reuse ;  /* 0x000000171e1e7220 */ /* 0x080fe20000400000 */
[C---:B------:R-:W-:Y:S01]  /*8090*/  SHF.L.U64.HI R11, R10.reuse, 0x4, R11 ;  /* 0x000000040a0b7819 */ /* 0x040fe2000001020b */
[----:B------:R-:W-:Y:S01]  /*80a0*/  @P1 STG.E.U16 desc[UR50][R2.64], R24 ;  /* 0x0000001802001986 */ /* 0x000fe2000c101532 */
[----:B------:R-:W-:Y:S01]  /*80b0*/  LEA R6, P4, R10, R2, 0x4 ;  /* 0x000000020a067211 */ /* 0x000fe200078820ff */
[-C--:B------:R-:W-:Y:S01]  /*80c0*/  FMUL R31, R31, R23.reuse ;  /* 0x000000171f1f7220 */ /* 0x080fe20000400000 */
[----:B------:R-:W-:Y:S01]  /*80d0*/  ISETP.GT.AND P2, PT, R4, 0x8, P2 ;  /* 0x000000080400780c */ /* 0x000fe20001744270 */
[----:B------:R-:W-:Y:S01]  /*80e0*/  @P3 STG.E.U16 desc[UR50][R2.64+0x2], R25 ;  /* 0x0000021902003986 */ /* 0x000fe2000c101532 */
[----:B------:R-:W-:Y:S01]  /*80f0*/  ISETP.GT.AND P1, PT, R0, 0x8, PT ;  /* 0x000000080000780c */ /* 0x000fe20003f24270 */
[----:B------:R-:W-:Y:S01]  /*8100*/  IMAD.X R7, R11, 0x1, R3, P4 ;  /* 0x000000010b077824 */ /* 0x000fe200020e0603 */
[----:B------:R-:W-:Y:S01]  /*8110*/  ISETP.GT.AND P3, PT, R4, 0x8, P0 ;  /* 0x000000080400780c */ /* 0x000fe20000764270 */
[-C--:B------:R-:W-:Y:S01]  /*8120*/  FMUL R32, R32, R23.reuse ;  /* 0x0000001720207220 */ /* 0x080fe20000400000 */
[----:B------:R-:W-:Y:S01]  /*8130*/  ISETP.GT.AND P0, PT, R0, 0x9, PT ;  /* 0x000000090000780c */ /* 0x000fe20003f04270 */
[-C--:B------:R-:W-:Y:S01]  /*8140*/  FMUL R33, R33, R23.reuse ;  /* 0x0000001721217220 */ /* 0x080fe20000400000 */
[----:B------:R-:W-:Y:S01]  /*8150*/  ISETP.GT.AND P5, PT, R4, RZ, P1 ;  /* 0x000000ff0400720c */ /* 0x000fe20000fa4270 */
[-C--:B------:R-:W-:Y:S01]  /*8160*/  FMUL R34, R34, R23.reuse ;  /* 0x0000001722227220 */ /* 0x080fe20000400000 */
[----:B------:R-:W-:Y:S01]  /*8170*/  ISETP.GT.AND P4, PT, R4, RZ, P0 ;  /* 0x000000ff0400720c */ /* 0x000fe20000784270 */
[-C--:B------:R-:W-:Y:S01]  /*8180*/  FMUL R35, R35, R23.reuse ;  /* 0x0000001723237220 */ /* 0x080fe20000400000 */
[----:B------:R-:W-:Y:S01]  /*8190*/  F2FP.F16.F32.PACK_AB R26, RZ, R26 ;  /* 0x0000001aff1a723e */ /* 0x000fe200000000ff */
[----:B------:R-:W-:Y:S01]  /*81a0*/  FMUL R36, R36, R23 ;  /* 0x0000001724247220 */ /* 0x000fe20000400000 */
[----:B------:R-:W-:Y:S01]  /*81b0*/  F2FP.F16.F32.PACK_AB R27, RZ, R27 ;  /* 0x0000001bff1b723e */ /* 0x000fe200000000ff */
[----:B------:R-:W-:Y:S01]  /*81c0*/  FMUL R37, R37, R23 ;  /* 0x0000001725257220 */ /* 0x000fe20000400000 */
[----:B------:R-:W-:Y:S01]  /*81d0*/  F2FP.F16.F32.PACK_AB R28, RZ, R28 ;  /* 0x0000001cff1c723e */ /* 0x000fe200000000ff */
[----:B------:R-:W-:Y:S01]  /*81e0*/  @P2 STG.E.U16 desc[UR50][R6.64], R26 ;  /* 0x0000001a06002986 */ /* 0x000fe2000c101532 */
[----:B------:R-:W-:Y:S01]  /*81f0*/  F2FP.F16.F32.PACK_AB R29, RZ, R29 ;  /* 0x0000001dff1d723e */ /* 0x000fe200000000ff */
[-C--:B------:R-:W-:Y:S01]  /*8200*/  FMUL R38, R38, R23.reuse ;  /* 0x0000001726267220 */ /* 0x080fe20000400000 */
[----:B------:R-:W-:Y:S01]  /*8210*/  ISETP.GT.AND P1, PT, R4, 0x8, P1 ;  /* 0x000000080400780c */ /* 0x000fe20000f24270 */
[----:B------:R-:W-:Y:S01]  /*8220*/  @P3 STG.E.U16 desc[UR50][R6.64+0x2], R27 ;  /* 0x0000021b06003986 */ /* 0x000fe2000c101532 */
[----:B------:R-:W-:Y:S01]  /*8230*/  ISETP.GT.AND P3, PT, R0, 0x10, PT ;  /* 0x000000100000780c */ /* 0x000fe20003f64270 */
[-C--:B------:R-:W-:Y:S01]  /*8240*/  FMUL R39, R39, R23.reuse ;  /* 0x0000001727277220 */ /* 0x080fe20000400000 */
[----:B------:R-:W-:Y:S01]  /*8250*/  ISETP.GT.AND P2, PT, R4, 0x8, P0 ;  /* 0x000000080400780c */ /* 0x000fe20000744270 */
[----:B------:R-:W-:Y:S01]  /*8260*/  @P5 STG.E.U16 desc[UR50][R2.64+0x10], R28 ;  /* 0x0000101c02005986 */ /* 0x000fe2000c101532 */
[----:B------:R-:W-:Y:S01]  /*8270*/  ISETP.GT.AND P0, PT, R0, 0x11, PT ;  /* 0x000000110000780c */ /* 0x000fe20003f04270 */
[-C--:B------:R-:W-:Y:S01]  /*8280*/  FMUL R40, R40, R23.reuse ;  /* 0x0000001728287220 */ /* 0x080fe20000400000 */
[----:B------:R-:W-:Y:S01]  /*8290*/  F2FP.F16.F32.PACK_AB R30, RZ, R30 ;  /* 0x0000001eff1e723e */ /* 0x000fe200000000ff */
[----:B------:R-:W-:Y:S01]  /*82a0*/  @P4 STG.E.U16 desc[UR50][R2.64+0x12], R29 ;  /* 0x0000121d02004986 */ /* 0x000fe2000c101532 */
[C---:B------:R-:W-:Y:S01]  /*82b0*/  ISETP.GT.AND P4, PT, R4.reuse, RZ, P3 ;  /* 0x000000ff0400720c */ /* 0x040fe20001f84270 */
[----:B------:R-:W-:Y:S01]  /*82c0*/  FMUL R41, R41, R23 ;  /* 0x0000001729297220 */ /* 0x000fe20000400000 */
[----:B------:R-:W-:Y:S01]  /*82d0*/  ISETP.GT.AND P5, PT, R4, RZ, P0 ;  /* 0x000000ff0400720c */ /* 0x000fe200007a4270 */
[----:B------:R-:W-:Y:S01]  /*82e0*/  @P1 STG.E.U16 desc[UR50][R6.64+0x10], R30 ;  /* 0x0000101e06001986 */ /* 0x000fe2000c101532 */
[----:B------:R-:W-:Y:S01]  /*82f0*/  F2FP.F16.F32.PACK_AB R31, RZ, R31 ;  /* 0x0000001fff1f723e */ /* 0x000fe200000000ff */
[-C--:B------:R-:W-:Y:S01]  /*8300*/  FMUL R42, R42, R23.reuse ;  /* 0x000000172a2a7220 */ /* 0x080fe20000400000 */
[----:B------:R-:W-:Y:S01]  /*8310*/  F2FP.F16.F32.PACK_AB R32, RZ, R32 ;  /* 0x00000020ff20723e */ /* 0x000fe200000000ff */
[----:B------:R-:W-:Y:S01]  /*8320*/  FMUL R43, R43, R23 ;  /* 0x000000172b2b7220 */ /* 0x000fe20000400000 */
[----:B------:R-:W-:Y:S01]  /*8330*/  ISETP.GT.AND P1, PT, R4, 0x8, P3 ;  /* 0x000000080400780c */ /* 0x000fe20001f24270 */
[----:B------:R-:W-:Y:S01]  /*8340*/  @P2 STG.E.U16 desc[UR50][R6.64+0x12], R31 ;  /* 0x0000121f06002986 */ /* 0x000fe2000c101532 */
[----:B------:R-:W-:Y:S01]  /*8350*/  F2FP.F16.F32.PACK_AB R33, RZ, R33 ;  /* 0x00000021ff21723e */ /* 0x000fe200000000ff */
[-C--:B------:R-:W-:Y:S01]  /*8360*/  FMUL R44, R44, R23.reuse ;  /* 0x000000172c2c7220 */ /* 0x080fe20000400000 */
[----:B------:R-:W-:Y:S01]  /*8370*/  ISETP.GT.AND P3, PT, R0, 0x18, PT ;  /* 0x000000180000780c */ /* 0x000fe20003f64270 */
[----:B------:R-:W-:Y:S01]  /*8380*/  @P4 STG.E.U16 desc[UR50][R2.64+0x20], R32 ;  /* 0x0000202002004986 */ /* 0x000fe2000c101532 */
[----:B------:R-:W-:Y:S01]  /*8390*/  ISETP.GT.AND P2, PT, R4, 0x8, P0 ;  /* 0x000000080400780c */ /* 0x000fe20000744270 */
[-C--:B------:R-:W-:Y:S01]  /*83a0*/  FMUL R45, R45, R23.reuse ;  /* 0x000000172d2d7220 */ /* 0x080fe20000400000 */
[----:B------:R-:W-:Y:S01]  /*83b0*/  ISETP.GT.AND P0, PT, R0, 0x19, PT ;  /* 0x000000190000780c */ /* 0x000fe20003f04270 */
[----:B------:R-:W-:Y:S01]  /*83c0*/  @P5 STG.E.U16 desc[UR50][R2.64+0x22], R33 ;  /* 0x0000222102005986 */ /* 0x000fe2000c101532 */
[----:B------:R-:W-:Y:S01]  /*83d0*/  ISETP.GT.AND P4, PT, R4, RZ, P3 ;  /* 0x000000ff0400720c */ /* 0x000fe20001f84270 */
[-C--:B------:R-:W-:Y:S01]  /*83e0*/  FMUL R46, R46, R23.reuse ;  /* 0x000000172e2e7220 */ /* 0x080fe20000400000 */
[----:B------:R-:W-:Y:S01]  /*83f0*/  ISETP.GT.AND P5, PT, R4, RZ, P0 ;  /* 0x000000ff0400720c */ /* 0x000fe200007a4270 */
[-C--:B------:R-:W-:Y:S01]  /*8400*/  FMUL R47, R47, R23.reuse ;  /* 0x000000172f2f7220 */ /* 0x080fe20000400000 */
[----:B------:R-:W-:Y:S01]  /*8410*/  F2FP.F16.F32.PACK_AB R34, RZ, R34 ;  /* 0x00000022ff22723e */ /* 0x000fe200000000ff */
[----:B------:R-:W-:Y:S01]  /*8420*/  FMUL R48, R48, R23 ;  /* 0x0000001730307220 */ /* 0x000fe20000400000 */
[----:B------:R-:W-:Y:S01]  /*8430*/  F2FP.F16.F32.PACK_AB R35, RZ, R35 ;  /* 0x00000023ff23723e */ /* 0x000fe200000000ff */
[-C--:B------:R-:W-:Y:S01]  /*8440*/  FMUL R49, R49, R23.reuse ;  /* 0x0000001731317220 */ /* 0x080fe20000400000 */
[----:B------:R-:W-:Y:S01]  /*8450*/  F2FP.F16.F32.PACK_AB R36, RZ, R36 ;  /* 0x00000024ff24723e */ /* 0x000fe200000000ff */
[----:B------:R-:W-:Y:S01]  /*8460*/  @P1 STG.E.U16 desc[UR50][R6.64+0x20], R34 ;  /* 0x0000202206001986 */ /* 0x000fe2000c101532 */
[----:B------:R-:W-:Y:S01]  /*8470*/  ISETP.GT.AND P1, PT, R4, 0x8, P3 ;  /* 0x000000080400780c */ /* 0x000fe20001f24270 */
[----:B------:R-:W-:Y:S01]  /*8480*/  FMUL R50, R50, R23 ;  /* 0x0000001732327220 */ /* 0x000fe20000400000 */
[----:B------:R-:W-:Y:S01]  /*8490*/  F2FP.F16.F32.PACK_AB R37, RZ, R37 ;  /* 0x00000025ff25723e */ /* 0x000fe200000000ff */
[----:B------:R-:W-:Y:S01]  /*84a0*/  @P2 STG.E.U16 desc[UR50][R6.64+0x22], R35 ;  /* 0x0000222306002986 */ /* 0x000fe2000c101532 */
[----:B------:R-:W-:Y:S01]  /*84b0*/  ISETP.GT.AND P3, PT, R0, 0x20, PT ;  /* 0x000000200000780c */ /* 0x000fe20003f64270 */
[-C--:B------:R-:W-:Y:S01]  /*84c0*/  FMUL R51, R51, R23.reuse ;  /* 0x0000001733337220 */ /* 0x080fe20000400000 */
[----:B------:R-:W-:Y:S01]  /*84d0*/  ISETP.GT.AND P2, PT, R4, 0x8, P0 ;  /* 0x000000080400780c */ /* 0x000fe20000744270 */
[----:B------:R-:W-:Y:S01]  /*84e0*/  @P4 STG.E.U16 desc[UR50][R2.64+0x30], R36 ;  /* 0x0000302402004986 */ /* 0x000fe2000c101532 */
[----:B------:R-:W-:Y:S01]  /*84f0*/  ISETP.GT.AND P0, PT, R0, 0x21, PT ;  /* 0x000000210000780c */ /* 0x000fe20003f04270 */
[-C--:B------:R-:W-:Y:S01]  /*8500*/  FMUL R52, R52, R23.reuse ;  /* 0x0000001734347220 */ /* 0x080fe20000400000 */
[C---:B------:R-:W-:Y:S01]  /*8510*/  ISETP.GT.AND P4, PT, R4.reuse, RZ, P3 ;  /* 0x000000ff0400720c */ /* 0x040fe20001f84270 */
[----:B------:R-:W-:Y:S01]  /*8520*/  @P5 STG.E.U16 desc[UR50][R2.64+0x32], R37 ;  /* 0x0000322502005986 */ /* 0x000fe2000c101532 */
        /* <DEDUP_REMOVED lines=328> */
[----:B------:R-:W-:-:S02]  /*99b0*/  ISETP.GT.AND P1, PT, R4, 0x8, P3 ;  /* 0x000000080400780c */ /* 0x000fc40001f24270 */
[----:B------:R-:W-:Y:S01]  /*99c0*/  F2FP.F16.F32.PACK_AB R105, RZ, R105 ;  /* 0x00000069ff69723e */ /* 0x000fe200000000ff */
[----:B------:R-:W-:Y:S01]  /*99d0*/  @P2 STG.E.U16 desc[UR50][R6.64+0x132], R103 ;  /* 0x0001326706002986 */ /* 0x000fe2000c101532 */
[----:B------:R-:W-:Y:S02]  /*99e0*/  ISETP.GT.AND P3, PT, R0, 0xa8, PT ;  /* 0x000000a80000780c */ /* 0x000fe40003f64270 */
[----:B------:R-:W-:Y:S01]  /*99f0*/  ISETP.GT.AND P2, PT, R4, 0x8, P0 ;  /* 0x000000080400780c */ /* 0x000fe20000744270 */
[----:B------:R-:W-:Y:S01]  /*9a00*/  @P4 STG.E.U16 desc[UR50][R2.64+0x140], R104 ;  /* 0x0001406802004986 */ /* 0x000fe2000c101532 */
[----:B------:R-:W-:Y:S02]  /*9a10*/  ISETP.GT.AND P0, PT, R0, 0xa9, PT ;  /* 0x000000a90000780c */ /* 0x000fe40003f04270 */
[C---:B------:R-:W-:Y:S01]  /*9a20*/  ISETP.GT.AND P4, PT, R4.reuse, RZ, P3 ;  /* 0x000000ff0400720c */ /* 0x040fe20001f84270 */
[----:B------:R-:W-:Y:S01]  /*9a30*/  @P5 STG.E.U16 desc[UR50][R2.64+0x142], R105 ;  /* 0x0001426902005986 */ /* 0x000fe2000c101532 */
[----:B------:R-:W-:-:S02]  /*9a40*/  ISETP.GT.AND P5, PT, R4, RZ, P0 ;  /* 0x000000ff0400720c */ /* 0x000fc400007a4270 */
[----:B------:R-:W-:Y:S02]  /*9a50*/  F2FP.F16.F32.PACK_AB R106, RZ, R106 ;  /* 0x0000006aff6a723e */ /* 0x000fe400000000ff */
[----:B------:R-:W-:Y:S02]  /*9a60*/  F2FP.F16.F32.PACK_AB R107, RZ, R107 ;  /* 0x0000006bff6b723e */ /* 0x000fe400000000ff */
[----:B------:R-:W-:Y:S01]  /*9a70*/  F2FP.F16.F32.PACK_AB R108, RZ, R108 ;  /* 0x0000006cff6c723e */ /* 0x000fe200000000ff */
[----:B------:R-:W-:Y:S01]  /*9a80*/  @P1 STG.E.U16 desc[UR50][R6.64+0x140], R106 ;  /* 0x0001406a06001986 */ /* 0x000fe2000c101532 */
[----:B------:R-:W-:Y:S02]  /*9a90*/  ISETP.GT.AND P1, PT, R4, 0x8, P3 ;  /* 0x000000080400780c */ /* 0x000fe40001f24270 */
[----:B------:R-:W-:Y:S01]  /*9aa0*/  F2FP.F16.F32.PACK_AB R109, RZ, R109 ;  /* 0x0000006dff6d723e */ /* 0x000fe200000000ff */
[----:B------:R-:W-:Y:S01]  /*9ab0*/  @P2 STG.E.U16 desc[UR50][R6.64+0x142], R107 ;  /* 0x0001426b06002986 */ /* 0x000fe2000c101532 */
[----:B------:R-:W-:-:S02]  /*9ac0*/  ISETP.GT.AND P3, PT, R0, 0xb0, PT ;  /* 0x000000b00000780c */ /* 0x000fc40003f64270 */
[----:B------:R-:W-:Y:S01]  /*9ad0*/  ISETP.GT.AND P2, PT, R4, 0x8, P0 ;  /* 0x000000080400780c */ /* 0x000fe20000744270 */
[----:B------:R-:W-:Y:S01]  /*9ae0*/  @P4 STG.E.U16 desc[UR50][R2.64+0x150], R108 ;  /* 0x0001506c02004986 */ /* 0x000fe2000c101532 */
[----:B------:R-:W-:Y:S02]  /*9af0*/  ISETP.GT.AND P0, PT, R0, 0xb1, PT ;  /* 0x000000b10000780c */ /* 0x000fe40003f04270 */
[C---:B------:R-:W-:Y:S01]  /*9b00*/  ISETP.GT.AND P4, PT, R4.reuse, RZ, P3 ;  /* 0x000000ff0400720c */ /* 0x040fe20001f84270 */
[----:B------:R-:W-:Y:S01]  /*9b10*/  @P5 STG.E.U16 desc[UR50][R2.64+0x152], R109 ;  /* 0x0001526d02005986 */ /* 0x000fe2000c101532 */
[----:B------:R-:W-:Y:S02]  /*9b20*/  ISETP.GT.AND P5, PT, R4, RZ, P0 ;  /* 0x000000ff0400720c */ /* 0x000fe400007a4270 */
[----:B------:R-:W-:Y:S02]  /*9b30*/  F2FP.F16.F32.PACK_AB R110, RZ, R110 ;  /* 0x0000006eff6e723e */ /* 0x000fe400000000ff */
[----:B------:R-:W-:-:S02]  /*9b40*/  F2FP.F16.F32.PACK_AB R111, RZ, R111 ;  /* 0x0000006fff6f723e */ /* 0x000fc400000000ff */
[----:B------:R-:W-:Y:S01]  /*9b50*/  F2FP.F16.F32.PACK_AB R112, RZ, R112 ;  /* 0x00000070ff70723e */ /* 0x000fe200000000ff */
[----:B------:R-:W-:Y:S01]  /*9b60*/  @P1 STG.E.U16 desc[UR50][R6.64+0x150], R110 ;  /* 0x0001506e06001986 */ /* 0x000fe2000c101532 */
[----:B------:R-:W-:Y:S02]  /*9b70*/  ISETP.GT.AND P1, PT, R4, 0x8, P3 ;  /* 0x000000080400780c */ /* 0x000fe40001f24270 */
[----:B------:R-:W-:Y:S01]  /*9b80*/  F2FP.F16.F32.PACK_AB R113, RZ, R113 ;  /* 0x00000071ff71723e */ /* 0x000fe200000000ff */
[----:B------:R-:W-:Y:S01]  /*9b90*/  @P2 STG.E.U16 desc[UR50][R6.64+0x152], R111 ;  /* 0x0001526f06002986 */ /* 0x000fe2000c101532 */
[----:B------:R-:W-:Y:S02]  /*9ba0*/  ISETP.GT.AND P3, PT, R0, 0xb8, PT ;  /* 0x000000b80000780c */ /* 0x000fe40003f64270 */
[----:B------:R-:W-:Y:S01]  /*9bb0*/  ISETP.GT.AND P2, PT, R4, 0x8, P0 ;  /* 0x000000080400780c */ /* 0x000fe20000744270 */
[----:B------:R-:W-:Y:S01]  /*9bc0*/  @P4 STG.E.U16 desc[UR50][R2.64+0x160], R112 ;  /* 0x0001607002004986 */ /* 0x000fe2000c101532 */
[----:B------:R-:W-:-:S02]  /*9bd0*/  ISETP.GT.AND P0, PT, R0, 0xb9, PT ;  /* 0x000000b90000780c */ /* 0x000fc40003f04270 */
[C---:B------:R-:W-:Y:S01]  /*9be0*/  ISETP.GT.AND P4, PT, R4.reuse, RZ, P3 ;  /* 0x000000ff0400720c */ /* 0x040fe20001f84270 */
[----:B------:R-:W-:Y:S01]  /*9bf0*/  @P5 STG.E.U16 desc[UR50][R2.64+0x162], R113 ;  /* 0x0001627102005986 */ /* 0x000fe2000c101532 */
[C---:B------:R-:W-:Y:S02]  /*9c00*/  ISETP.GT.AND P5, PT, R4.reuse, RZ, P0 ;  /* 0x000000ff0400720c */ /* 0x040fe400007a4270 */
[----:B------:R-:W-:Y:S02]  /*9c10*/  F2FP.F16.F32.PACK_AB R114, RZ, R114 ;  /* 0x00000072ff72723e */ /* 0x000fe400000000ff */
[----:B------:R-:W-:Y:S02]  /*9c20*/  F2FP.F16.F32.PACK_AB R115, RZ, R115 ;  /* 0x00000073ff73723e */ /* 0x000fe400000000ff */
        /* <DEDUP_REMOVED lines=58> */
[C---:B------:R-:W-:Y:S02]  /*9fd0*/  ISETP.GT.AND P1, PT, R4.reuse, 0x8, P2 ;  /* 0x000000080400780c */ /* 0x040fe40001724270 */
[----:B------:R-:W-:Y:S01]  /*9fe0*/  F2FP.F16.F32.PACK_AB R133, RZ, R133 ;  /* 0x00000085ff85723e */ /* 0x000fe200000000ff */
[----:B------:R-:W-:Y:S01]  /*9ff0*/  @P0 STG.E.U16 desc[UR50][R6.64+0x1a2], R131 ;  /* 0x0001a28306000986 */ /* 0x000fe2000c101532 */
[----:B------:R-:W-:-:S02]  /*a000*/  ISETP.GT.AND P2, PT, R4, 0x8, P3 ;  /* 0x000000080400780c */ /* 0x000fc40001f44270 */
[C---:B------:R-:W-:Y:S01]  /*a010*/  ISETP.GT.AND P3, PT, R0.reuse, 0xe0, PT ;  /* 0x000000e00000780c */ /* 0x040fe20003f64270 */
        /* <DEDUP_REMOVED lines=9> */
[----:B------:R-:W-:Y:S02]  /*a0b0*/  F2FP.F16.F32.PACK_AB R137, RZ, R137 ;  /* 0x00000089ff89723e */ /* 0x000fe400000000ff */
[C---:B------:R-:W-:Y:S01]  /*a0c0*/  ISETP.GT.AND P1, PT, R4.reuse, 0x8, P3 ;  /* 0x000000080400780c */ /* 0x040fe20001f24270 */
[----:B------:R-:W-:Y:S01]  /*a0d0*/  @P2 STG.E.U16 desc[UR50][R6.64+0x1b2], R135 ;  /* 0x0001b28706002986 */ /* 0x000fe2000c101532 */
[----:B------:R-:W-:Y:S02]  /*a0e0*/  ISETP.GT.AND P0, PT, R4, 0x8, P0 ;  /* 0x000000080400780c */ /* 0x000fe40000704270 */
[----:B------:R-:W-:Y:S01]  /*a0f0*/  F2FP.F16.F32.PACK_AB R138, RZ, R138 ;  /* 0x0000008aff8a723e */ /* 0x000fe200000000ff */
[----:B------:R-:W-:Y:S01]  /*a100*/  @P4 STG.E.U16 desc[UR50][R2.64+0x1c0], R136 ;  /* 0x0001c08802004986 */ /* 0x000fe2000c101532 */
[----:B------:R-:W-:-:S02]  /*a110*/  ISETP.GT.AND P4, PT, R0, 0xe8, PT ;  /* 0x000000e80000780c */ /* 0x000fc40003f84270 */
[----:B------:R-:W-:Y:S01]  /*a120*/  F2FP.F16.F32.PACK_AB R139, RZ, R139 ;  /* 0x0000008bff8b723e */ /* 0x000fe200000000ff */
[----:B------:R-:W-:Y:S01]  /*a130*/  @P5 STG.E.U16 desc[UR50][R2.64+0x1c2], R137 ;  /* 0x0001c28902005986 */ /* 0x000fe2000c101532 */
[----:B------:R-:W-:Y:S02]  /*a140*/  ISETP.GT.AND P5, PT, R0, 0xe9, PT ;  /* 0x000000e90000780c */ /* 0x000fe40003fa4270 */
[C---:B------:R-:W-:Y:S01]  /*a150*/  ISETP.GT.AND P2, PT, R4.reuse, RZ, P4 ;  /* 0x000000ff0400720c */ /* 0x040fe20002744270 */
[----:B------:R-:W-:Y:S01]  /*a160*/  @P1 STG.E.U16 desc[UR50][R6.64+0x1c0], R138 ;  /* 0x0001c08a06001986 */ /* 0x000fe2000c101532 */
[----:B------:R-:W-:Y:S02]  /*a170*/  ISETP.GT.AND P6, PT, R4, RZ, P5 ;  /* 0x000000ff0400720c */ /* 0x000fe40002fc4270 */
[----:B------:R-:W-:Y:S01]  /*a180*/  F2FP.F16.F32.PACK_AB R140, RZ, R140 ;  /* 0x0000008cff8c723e */ /* 0x000fe200000000ff */
[----:B------:R-:W-:Y:S01]  /*a190*/  @P0 STG.E.U16 desc[UR50][R6.64+0x1c2], R139 ;  /* 0x0001c28b06000986 */ /* 0x000fe2000c101532 */
[----:B------:R-:W-:-:S02]  /*a1a0*/  F2FP.F16.F32.PACK_AB R141, RZ, R141 ;  /* 0x0000008dff8d723e */ /* 0x000fc400000000ff */
[----:B------:R-:W-:Y:S02]  /*a1b0*/  ISETP.GT.AND P4, PT, R4, 0x8, P4 ;  /* 0x000000080400780c */ /* 0x000fe40002784270 */
[C---:B------:R-:W-:Y:S02]  /*a1c0*/  ISETP.GT.AND P3, PT, R0.reuse, 0xf0, PT ;  /* 0x000000f00000780c */ /* 0x040fe40003f64270 */
[----:B------:R-:W-:Y:S01]  /*a1d0*/  F2FP.F16.F32.PACK_AB R142, RZ, R142 ;  /* 0x0000008eff8e723e */ /* 0x000fe200000000ff */
[----:B------:R-:W-:Y:S01]  /*a1e0*/  @P2 STG.E.U16 desc[UR50][R2.64+0x1d0], R140 ;  /* 0x0001d08c02002986 */ /* 0x000fe2000c101532 */
[----:B------:R-:W-:Y:S02]  /*a1f0*/  ISETP.GT.AND P2, PT, R0, 0xf1, PT ;  /* 0x000000f10000780c */ /* 0x000fe40003f44270 */
[----:B------:R-:W-:Y:S01]  /*a200*/  F2FP.F16.F32.PACK_AB R143, RZ, R143 ;  /* 0x0000008fff8f723e */ /* 0x000fe200000000ff */
[----:B------:R-:W-:Y:S01]  /*a210*/  @P6 STG.E.U16 desc[UR50][R2.64+0x1d2], R141 ;  /* 0x0001d28d02006986 */ /* 0x000fe2000c101532 */
[----:B------:R-:W-:-:S02]  /*a220*/  ISETP.GT.AND P6, PT, R4, 0x8, P5 ;  /* 0x000000080400780c */ /* 0x000fc40002fc4270 */
[C---:B------:R-:W-:Y:S01]  /*a230*/  ISETP.GT.AND P5, PT, R4.reuse, RZ, P3 ;  /* 0x000000ff0400720c */ /* 0x040fe20001fa4270 */
[----:B------:R-:W-:Y:S01]  /*a240*/  @P4 STG.E.U16 desc[UR50][R6.64+0x1d0], R142 ;  /* 0x0001d08e06004986 */ /* 0x000fe2000c101532 */
[C---:B------:R-:W-:Y:S02]  /*a250*/  ISETP.GT.AND P3, PT, R4.reuse, 0x8, P3 ;  /* 0x000000080400780c */ /* 0x040fe40001f64270 */
[C---:B------:R-:W-:Y:S02]  /*a260*/  ISETP.GT.AND P4, PT, R4.reuse, RZ, P2 ;  /* 0x000000ff0400720c */ /* 0x040fe40001784270 */
[----:B------:R-:W-:Y:S02]  /*a270*/  F2FP.F16.F32.PACK_AB R144, RZ, R144 ;  /* 0x00000090ff90723e */ /* 0x000fe400000000ff */
[----:B------:R-:W-:Y:S02]  /*a280*/  ISETP.GT.AND P2, PT, R4, 0x8, P2 ;  /* 0x000000080400780c */ /* 0x000fe40001744270 */
[C---:B------:R-:W-:Y:S01]  /*a290*/  ISETP.GT.AND P0, PT, R0.reuse, 0xf9, PT ;  /* 0x000000f90000780c */ /* 0x040fe20003f04270 */
[----:B------:R-:W-:Y:S01]  /*a2a0*/  @P6 STG.E.U16 desc[UR50][R6.64+0x1d2], R143 ;  /* 0x0001d28f06006986 */ /* 0x000fe2000c101532 */
[----:B------:R-:W-:-:S02]  /*a2b0*/  ISETP.GT.AND P1, PT, R0, 0xf8, PT ;  /* 0x000000f80000780c */ /* 0x000fc40003f24270 */
[----:B------:R-:W-:Y:S01]  /*a2c0*/  F2FP.F16.F32.PACK_AB R145, RZ, R145 ;  /* 0x00000091ff91723e */ /* 0x000fe200000000ff */
[----:B------:R-:W-:Y:S01]  /*a2d0*/  @P5 STG.E.U16 desc[UR50][R2.64+0x1e0], R144 ;  /* 0x0001e09002005986 */ /* 0x000fe2000c101532 */
[C---:B------:R-:W-:Y:S01]  /*a2e0*/  ISETP.GT.AND P6, PT, R4.reuse, RZ, P1 ;  /* 0x000000ff0400720c */ /* 0x040fe20000fc4270 */
[----:B------:R-:W-:Y:S01]  /*a2f0*/  @P3 IMAD.MOV.U32 R5, RZ, RZ, R7 ;  /* 0x000000ffff053224 */ /* 0x000fe200078e0007 */
[C---:B------:R-:W-:Y:S01]  /*a300*/  ISETP.GT.AND P5, PT, R4.reuse, RZ, P0 ;  /* 0x000000ff0400720c */ /* 0x040fe200007a4270 */
[----:B------:R-:W-:Y:S01]  /*a310*/  @P4 STG.E.U16 desc[UR50][R2.64+0x1e2], R145 ;  /* 0x0001e29102004986 */ /* 0x000fe2000c101532 */
[C---:B------:R-:W-:Y:S02]  /*a320*/  ISETP.GT.AND P1, PT, R4.reuse, 0x8, P1 ;  /* 0x000000080400780c */ /* 0x040fe40000f24270 */
[----:B------:R-:W-:Y:S01]  /*a330*/  ISETP.GT.AND P0, PT, R4, 0x8, P0 ;  /* 0x000000080400780c */ /* 0x000fe20000704270 */
[----:B------:R-:W-:Y:S01]  /*a340*/  @P3 IMAD.MOV.U32 R4, RZ, RZ, R6 ;  /* 0x000000ffff043224 */ /* 0x000fe200078e0006 */
[----:B------:R-:W-:-:S02]  /*a350*/  F2FP.F16.F32.PACK_AB R146, RZ, R146 ;  /* 0x00000092ff92723e */ /* 0x000fc400000000ff */
[----:B------:R-:W-:Y:S02]  /*a360*/  F2FP.F16.F32.PACK_AB R147, RZ, R147 ;  /* 0x00000093ff93723e */ /* 0x000fe400000000ff */
[----:B------:R-:W-:Y:S01]  /*a370*/  F2FP.F16.F32.PACK_AB R148, RZ, R148 ;  /* 0x00000094ff94723e */ /* 0x000fe200000000ff */
[----:B------:R0:W-:Y:S01]  /*a380*/  @P3 STG.E.U16 desc[UR50][R4.64+0x1e0], R146 ;  /* 0x0001e09204003986 */ /* 0x0001e2000c101532 */
[----:B------:R-:W-:Y:S02]  /*a390*/  F2FP.F16.F32.PACK_AB R149, RZ, R149 ;  /* 0x00000095ff95723e */ /* 0x000fe400000000ff */
[----:B------:R-:W-:Y:S02]  /*a3a0*/  F2FP.F16.F32.PACK_AB R150, RZ, R150 ;  /* 0x00000096ff96723e */ /* 0x000fe400000000ff */
[----:B------:R-:W-:Y:S01]  /*a3b0*/  F2FP.F16.F32.PACK_AB R151, RZ, R151 ;  /* 0x00000097ff97723e */ /* 0x000fe200000000ff */
[----:B0-----:R-:W-:Y:S02]  /*a3c0*/  @P2 IMAD.MOV.U32 R4, RZ, RZ, R6 ;  /* 0x000000ffff042224 */ /* 0x001fe400078e0006 */
[----:B------:R-:W-:-:S05]  /*a3d0*/  @P2 IMAD.MOV.U32 R5, RZ, RZ, R7 ;  /* 0x000000ffff052224 */ /* 0x000fca00078e0007 */
[----:B------:R-:W-:Y:S04]  /*a3e0*/  @P2 STG.E.U16 desc[UR50][R4.64+0x1e2], R147 ;  /* 0x0001e29304002986 */ /* 0x000fe8000c101532 */
[----:B------:R-:W-:Y:S04]  /*a3f0*/  @P6 STG.E.U16 desc[UR50][R2.64+0x1f0], R148 ;  /* 0x0001f09402006986 */ /* 0x000fe8000c101532 */
[----:B------:R0:W-:Y:S02]  /*a400*/  @P5 STG.E.U16 desc[UR50][R2.64+0x1f2], R149 ;  /* 0x0001f29502005986 */ /* 0x0001e4000c101532 */
[----:B0-----:R-:W-:-:S02]  /*a410*/  @P1 IMAD.MOV.U32 R2, RZ, RZ, R6 ;  /* 0x000000ffff021224 */ /* 0x001fc400078e0006 */
[----:B------:R-:W-:-:S05]  /*a420*/  @P1 IMAD.MOV.U32 R3, RZ, RZ, R7 ;  /* 0x000000ffff031224 */ /* 0x000fca00078e0007 */
[----:B------:R0:W-:Y:S04]  /*a430*/  @P1 STG.E.U16 desc[UR50][R2.64+0x1f0], R150 ;  /* 0x0001f09602001986 */ /* 0x0001e8000c101532 */
[----:B------:R0:W-:Y:S02]  /*a440*/  @P0 STG.E.U16 desc[UR50][R6.64+0x1f2], R151 ;  /* 0x0001f29706000986 */ /* 0x0001e4000c101532 */
.L_x_289:
[----:B------:R-:W-:Y:S05]  /*a450*/  BSYNC B0 ;  /* 0x0000000000007941 */ /* 0x000fea0003800000 */
.L_x_35:
[----:B0-----:R-:W-:Y:S01]  /*a460*/  IMAD.U32 R2, RZ, RZ, UR38 ;  /* 0x00000026ff027e24 */ /* 0x001fe2000f8e00ff */
[----:B------:R-:W-:Y:S01]  /*a470*/  ULDC.64 UR4, c[0x0][0x650] ;  /* 0x0001940000047ab9 */ /* 0x000fe20000000a00 */
[----:B------:R-:W-:Y:S01]  /*a480*/  IMAD.U32 R0, RZ, RZ, UR41 ;  /* 0x00000029ff007e24 */ /* 0x000fe2000f8e00ff */
[----:B------:R0:W-:Y:S01]  /*a490*/  SYNCS.ARRIVE.TRANS64.A1T0 RZ, [R160+UR46], RZ ;  /* 0x000000ffa0ff79a7 */ /* 0x0001e2000810002e */
[----:B------:R-:W-:Y:S01]  /*a4a0*/  IMAD.U32 R3, RZ, RZ, UR39 ;  /* 0x00000027ff037e24 */ /* 0x000fe2000f8e00ff */
[C---:B------:R-:W-:Y:S01]  /*a4b0*/  LEA R16, P0, R2.reuse, R16, 0x1 ;  /* 0x0000001002107211 */ /* 0x040fe200078008ff */
[----:B-----5:R-:W-:Y:S02]  /*a4c0*/  IMAD.MOV.U32 R18, RZ, RZ, -0x1 ;  /* 0xffffffffff127424 */ /* 0x020fe400078e00ff */
[----:B------:R-:W-:Y:S01]  /*a4d0*/  IMAD.MOV.U32 R19, RZ, RZ, -0x1 ;  /* 0xffffffffff137424 */ /* 0x000fe200078e00ff */
[----:B------:R-:W-:Y:S01]  /*a4e0*/  LEA.HI.X R17, R2, R17, R0, 0x1, P0 ;  /* 0x0000001102117211 */ /* 0x000fe200000f0c00 */
[----:B------:R-:W-:Y:S01]  /*a4f0*/  IMAD.MOV.U32 R2, RZ, RZ, -0x1 ;  /* 0xffffffffff027424 */ /* 0x000fe200078e00ff */
[----:B------:R-:W-:-:S02]  /*a500*/  ISETP.GE.U32.AND P0, PT, R16, UR4, PT ;  /* 0x0000000410007c0c */ /* 0x000fc4000bf06070 */
[----:B------:R-:W-:Y:S02]  /*a510*/  PRMT R0, RZ, 0x7610, R0 ;  /* 0x00007610ff007816 */ /* 0x000fe40000000000 */
[----:B------:R-:W-:-:S13]  /*a520*/  ISETP.GE.U32.AND.EX P0, PT, R17, UR5, PT, P0 ;  /* 0x0000000511007c0c */ /* 0x000fda000bf06100 */
[----:B0-----:R-:W-:Y:S05]  /*a530*/  @P0 BRA `(.L_x_290) ;  /* 0x00000004008c0947 */ /* 0x001fea0003800000 */
[----:B------:R-:W0:Y:S01]  /*a540*/  S2UR UR7, SR_CTAID.X ;  /* 0x00000000000779c3 */ /* 0x000e220000002500 */
[----:B------:R-:W-:Y:S01]  /*a550*/  ULDC.64 UR4, c[0x0][0x628] ;  /* 0x00018a0000047ab9 */ /* 0x000fe20000000a00 */
[----:B------:R-:W-:Y:S01]  /*a560*/  ULDC UR6, c[0x0][0x150] ;  /* 0x0000540000067ab9 */ /* 0x000fe20000000800 */
[----:B------:R-:W-:Y:S01]  /*a570*/  ISETP.NE.U32.AND P0, PT, RZ, UR4, PT ;  /* 0x00000004ff007c0c */ /* 0x000fe2000bf05070 */
[----:B------:R-:W-:Y:S01]  /*a580*/  ULDC UR15, c[0x0][0x630] ;  /* 0x00018c00000f7ab9 */ /* 0x000fe20000000800 */
[C---:B------:R-:W-:Y:S01]  /*a590*/  R2UR UR16, R16.reuse ;  /* 0x00000000101072ca */ /* 0x040fe200000e0000 */
[----:B------:R-:W-:Y:S01]  /*a5a0*/  ULDC UR18, c[0x0][0x154] ;  /* 0x0000550000127ab9 */ /* 0x000fe20000000800 */
[----:B------:R-:W-:Y:S01]  /*a5b0*/  ISETP.NE.AND.EX P0, PT, RZ, UR5, PT, P0 ;  /* 0x00000005ff007c0c */ /* 0x000fe2000bf05300 */
[----:B------:R-:W1:Y:S01]  /*a5c0*/  S2UR UR19, SR_CTAID.Y ;  /* 0x00000000001379c3 */ /* 0x000e620000002600 */
[----:B------:R-:W-:Y:S02]  /*a5d0*/  R2UR UR17, R17 ;  /* 0x00000000111172ca */ /* 0x000fe400000e0000 */
[----:B------:R-:W-:-:S02]  /*a5e0*/  R2UR UR12, R16 ;  /* 0x00000000100c72ca */ /* 0x000fc400000e0000 */
[----:B------:R-:W-:Y:S02]  /*a5f0*/  R2UR UR13, R17 ;  /* 0x00000000110d72ca */ /* 0x000fe400000e0000 */
[----:B0-----:R-:W-:-:S05]  /*a600*/  I2FP.F32.U32 R0, UR7 ;  /* 0x0000000700007c45 */ /* 0x001fca0008201000 */
[----:B------:R-:W-:-:S04]  /*a610*/  FMUL R0, R0, UR6 ;  /* 0x0000000600007c20 */ /* 0x000fc80008400000 */
[----:B------:R0:W0:Y:S01]  /*a620*/  F2I.U32.TRUNC.NTZ R2, R0 ;  /* 0x0000000000027305 */ /* 0x000022000020f000 */
[----:B-1----:R-:W-:Y:S05]  /*a630*/  @!P0 BRA `(.L_x_291) ;  /* 0x0000000000308947 */ /* 0x002fea0003800000 */
        /* <DEDUP_REMOVED lines=12> */
.L_x_291:
[----:B------:R-:W-:Y:S01]  /*a700*/  USHF.R.U64 UR6, UR12, UR15, UR13 ;  /* 0x0000000f0c067299 */ /* 0x000fe2000800120d */
[----:B0-----:R-:W-:Y:S01]  /*a710*/  I2FP.F32.U32 R0, UR19 ;  /* 0x0000001300007c45 */ /* 0x001fe20008201000 */
[----:B------:R-:W-:Y:S01]  /*a720*/  USHF.R.U32.HI UR4, URZ, UR15, UR13 ;  /* 0x0000000f3f047299 */ /* 0x000fe2000801160d */
[----:B------:R-:W-:Y:S01]  /*a730*/  R2UR UR14, R2 ;  /* 0x00000000020e72ca */ /* 0x000fe200000e0000 */
[----:B------:R-:W-:Y:S02]  /*a740*/  UIADD3 UR9, UP0, URZ, -UR6, URZ ;  /* 0x800000063f097290 */ /* 0x000fe4000ff1e03f */
[----:B------:R-:W-:Y:S01]  /*a750*/  FMUL R0, R0, UR18 ;  /* 0x0000001200007c20 */ /* 0x000fe20008400000 */
[----:B------:R-:W-:Y:S01]  /*a760*/  ULDC.64 UR12, c[0x0][0x620] ;  /* 0x00018800000c7ab9 */ /* 0x000fe20000000a00 */
[----:B------:R-:W-:Y:S01]  /*a770*/  UIADD3.X UR4, URZ, ~UR4, URZ, UP0, !UPT ;  /* 0x800000043f047290 */ /* 0x000fe200087fe43f */
[----:B------:R-:W-:Y:S01]  /*a780*/  UMOV UR10, UR16 ;  /* 0x00000010000a7c82 */ /* 0x000fe20008000000 */
[----:B------:R-:W-:-:S02]  /*a790*/  UMOV UR11, UR17 ;  /* 0x00000011000b7c82 */ /* 0x000fc40008000000 */
[----:B------:R-:W0:Y:S01]  /*a7a0*/  F2I.U32.TRUNC.NTZ R0, R0 ;  /* 0x0000000000007305 */ /* 0x000e22000020f000 */
[----:B------:R-:W-:Y:S02]  /*a7b0*/  UIMAD UR4, UR4, UR12, URZ ;  /* 0x0000000c040472a4 */ /* 0x000fe4000f8e023f */
[----:B------:R-:W-:Y:S02]  /*a7c0*/  UIMAD.WIDE.U32 UR10, UR9, UR12, UR10 ;  /* 0x0000000c090a72a5 */ /* 0x000fe4000f8e000a */
[----:B------:R-:W-:Y:S01]  /*a7d0*/  UIMAD UR9, UR9, UR13, UR4 ;  /* 0x0000000d090972a4 */ /* 0x000fe2000f8e0204 */
[----:B------:R-:W-:Y:S01]  /*a7e0*/  ULDC UR22, c[0x0][0x658] ;  /* 0x0001960000167ab9 */ /* 0x000fe20000000800 */
[----:B------:R-:W-:Y:S02]  /*a7f0*/  UMOV UR12, 0xffffffff ;  /* 0xffffffff000c7882 */ /* 0x000fe40000000000 */
[----:B------:R-:W-:Y:S01]  /*a800*/  UIADD3 UR11, UR11, UR9, URZ ;  /* 0x000000090b0b7290 */ /* 0x000fe2000fffe03f */
[----:B------:R-:W-:Y:S01]  /*a810*/  ULDC UR13, c[0x0][0x618] ;  /* 0x00018600000d7ab9 */ /* 0x000fe20000000800 */
[----:B------:R-:W-:Y:S01]  /*a820*/  ULDC.64 UR4, c[0x0][0x640] ;  /* 0x0001900000047ab9 */ /* 0x000fe20000000a00 */
[----:B------:R-:W-:Y:S01]  /*a830*/  USHF.L.U32 UR18, UR12, UR22, URZ ;  /* 0x000000160c127299 */ /* 0x000fe2000800063f */
[----:B------:R-:W-:Y:S01]  /*a840*/  ISETP.NE.U32.AND P0, PT, RZ, UR4, PT ;  /* 0x00000004ff007c0c */ /* 0x000fe2000bf05070 */
[----:B------:R-:W-:Y:S01]  /*a850*/  USHF.R.U64 UR12, UR10, UR13, UR11 ;  /* 0x0000000d0a0c7299 */ /* 0x000fe2000800120b */
[----:B0-----:R-:W-:Y:S01]  /*a860*/  R2UR UR16, R0 ;  /* 0x00000000001072ca */ /* 0x001fe200000e0000 */
[----:B------:R-:W-:Y:S01]  /*a870*/  USHF.R.U32.HI UR10, URZ, UR13, UR11 ;  /* 0x0000000d3f0a7299 */ /* 0x000fe2000801160b */
[----:B------:R-:W-:Y:S01]  /*a880*/  ISETP.NE.AND.EX P0, PT, RZ, UR5, PT, P0 ;  /* 0x00000005ff007c0c */ /* 0x000fe2000bf05300 */
[----:B------:R-:W-:Y:S01]  /*a890*/  ULDC UR17, c[0x0][0x608] ;  /* 0x0001820000117ab9 */ /* 0x000fe20000000800 */
[----:B------:R-:W-:-:S02]  /*a8a0*/  ULOP3.LUT UR23, URZ, UR18, URZ, 0x33, !UPT ;  /* 0x000000123f177292 */ /* 0x000fc4000f8e333f */
[----:B------:R-:W-:Y:S02]  /*a8b0*/  USHF.R.U64 UR18, UR12, UR17, UR10 ;  /* 0x000000110c127299 */ /* 0x000fe4000800120a */
[----:B------:R-:W-:Y:S01]  /*a8c0*/  USHF.R.U32.HI UR10, URZ, UR17, UR10 ;  /* 0x000000113f0a7299 */ /* 0x000fe2000801160a */
[----:B------:R-:W-:Y:S01]  /*a8d0*/  UMOV UR20, 0x1 ;  /* 0x0000000100147882 */ /* 0x000fe20000000000 */
[----:B------:R-:W-:Y:S02]  /*a8e0*/  UIADD3 UR14, -UR14, URZ, URZ ;  /* 0x0000003f0e0e7290 */ /* 0x000fe4000fffe13f */
[----:B------:R-:W-:Y:S02]  /*a8f0*/  USHF.L.U32 UR13, UR20, UR22, URZ ;  /* 0x00000016140d7299 */ /* 0x000fe4000800063f */
[----:B------:R-:W-:Y:S01]  /*a900*/  USHF.R.U64 UR20, UR18, UR22, UR10 ;  /* 0x0000001612147299 */ /* 0x000fe2000800120a */
[----:B------:R-:W-:Y:S01]  /*a910*/  ULDC UR15, c[0x0][0x144] ;  /* 0x00005100000f7ab9 */ /* 0x000fe20000000800 */
[----:B------:R-:W-:Y:S01]  /*a920*/  ULDC UR8, c[0x0][0x600] ;  /* 0x0001800000087ab9 */ /* 0x000fe20000000800 */
[----:B------:R-:W-:-:S02]  /*a930*/  UIADD3 UR21, -UR16, URZ, URZ ;  /* 0x0000003f10157290 */ /* 0x000fc4000fffe13f */
[----:B------:R-:W-:Y:S02]  /*a940*/  USHF.R.U32.HI UR17, URZ, UR22, UR10 ;  /* 0x000000163f117299 */ /* 0x000fe4000801160a */
[----:B------:R-:W-:Y:S02]  /*a950*/  UIADD3 UR9, UR8, -0x1, URZ ;  /* 0xffffffff08097890 */ /* 0x000fe4000fffe03f */
[----:B------:R-:W-:Y:S01]  /*a960*/  UIMAD UR22, UR15, UR14, UR7 ;  /* 0x0000000e0f1672a4 */ /* 0x000fe2000f8e0207 */
[----:B------:R-:W-:Y:S01]  /*a970*/  ULDC UR26, c[0x0][0x148] ;  /* 0x00005200001a7ab9 */ /* 0x000fe20000000800 */
[----:B------:R-:W-:Y:S01]  /*a980*/  ULDC UR24, c[0x0][0x648] ;  /* 0x0001920000187ab9 */ /* 0x000fe20000000800 */
[----:B------:R-:W-:Y:S01]  /*a990*/  ULDC UR25, c[0x0][0x638] ;  /* 0x00018e0000197ab9 */ /* 0x000fe20000000800 */
        /* <DEDUP_REMOVED lines=12> */
.L_x_292:
[----:B------:R-:W-:Y:S01]  /*aa60*/  UISETP.NE.AND UP0, UPT, UR40, URZ, UPT ;  /* 0x0000003f2800728c */ /* 0x000fe2000bf05270 */
[----:B------:R-:W-:Y:S01]  /*aa70*/  IMAD.MOV.U32 R0, RZ, RZ, 0x1 ;  /* 0x00000001ff007424 */ /* 0x000fe200078e00ff */
[----:B------:R-:W-:Y:S01]  /*aa80*/  USHF.R.U64 UR4, UR16, UR24, UR17 ;  /* 0x0000001810047299 */ /* 0x000fe20008001211 */
[----:B------:R-:W-:Y:S01]  /*aa90*/  IMAD.U32 R19, RZ, RZ, UR6 ;  /* 0x00000006ff137e24 */ /* 0x000fe2000f8e00ff */
[----:B------:R-:W-:Y:S02]  /*aaa0*/  ULOP3.LUT UR18, UR18, UR23, URZ, 0xc0, !UPT ;  /* 0x0000001712127292 */ /* 0x000fe4000f8ec03f */
[----:B------:R-:W-:Y:S02]  /*aab0*/  UIADD3 UR5, -UR4, URZ, URZ ;  /* 0x0000003f04057290 */ /* 0x000fe4000fffe13f */
[----:B------:R-:W-:Y:S02]  /*aac0*/  ULOP3.LUT UR9, UR12, UR9, URZ, 0xc0, !UPT ;  /* 0x000000090c097292 */ /* 0x000fe4000f8ec03f */
[----:B------:R-:W-:-:S02]  /*aad0*/  UIMAD UR4, UR13, UR4, UR18 ;  /* 0x000000040d0472a4 */ /* 0x000fc4000f8e0212 */
[----:B------:R-:W-:Y:S02]  /*aae0*/  @UP0 UIMAD UR22, UR26, UR21, UR19 ;  /* 0x000000151a1602a4 */ /* 0x000fe4000f8e0213 */
[----:B------:R-:W-:Y:S01]  /*aaf0*/  UIMAD UR5, UR5, UR25, UR20 ;  /* 0x00000019050572a4 */ /* 0x000fe2000f8e0214 */
[----:B------:R-:W-:Y:S02]  /*ab00*/  ULDC UR7, c[0x0][0x610] ;  /* 0x0001840000077ab9 */ /* 0x000fe40000000800 */
[----:B------:R-:W-:Y:S02]  /*ab10*/  UIMAD UR4, UR4, UR7, UR22 ;  /* 0x00000007040472a4 */ /* 0x000fe4000f8e0216 */
[----:B------:R-:W-:-:S04]  /*ab20*/  UIMAD UR5, UR5, UR8, UR9 ;  /* 0x00000008050572a4 */ /* 0x000fc8000f8e0209 */
[----:B------:R-:W-:Y:S02]  /*ab30*/  USEL UR7, UR5, UR4, !UP0 ;  /* 0x0000000405077287 */ /* 0x000fe4000c000000 */
[----:B------:R-:W-:-:S04]  /*ab40*/  USEL UR4, UR4, UR5, !UP0 ;  /* 0x0000000504047287 */ /* 0x000fc8000c000000 */
[----:B------:R-:W-:Y:S02]  /*ab50*/  IMAD.U32 R2, RZ, RZ, UR7 ;  /* 0x00000007ff027e24 */ /* 0x000fe4000f8e00ff */
[----:B------:R-:W-:-:S07]  /*ab60*/  IMAD.U32 R18, RZ, RZ, UR4 ;  /* 0x00000004ff127e24 */ /* 0x000fce000f8e00ff */
.L_x_290:
[----:B------:R-:W-:Y:S02]  /*ab70*/  LOP3.LUT P0, RZ, R0, 0xff, RZ, 0xc0, !PT ;  /* 0x000000ff00ff7812 */ /* 0x000fe4000780c0ff */
[----:B------:R-:W-:-:S11]  /*ab80*/  LOP3.LUT R170, R170, 0x1, RZ, 0x3c, !PT ;  /* 0x00000001aaaa7812 */ /* 0x000fd600078e3cff */
[----:B------:R-:W-:Y:S05]  /*ab90*/  @P0 BRA `(.L_x_293) ;  /* 0xffffff6800f00947 */ /* 0x000fea000383ffff */
[----:B------:R-:W-:Y:S05]  /*aba0*/  EXIT ;  /* 0x000000000000794d */ /* 0x000fea0003800000 */
.L_x_16:
[----:B------:R-:W-:-:S08]  /*abb0*/  ISETP.NE.AND P0, PT, RZ, UR6, PT ;  /* 0x00000006ff007c0c */ /* 0x000fd0000bf05270 */
[----:B-----5:R-:W0:-:S00]  /*abc0*/  USETMAXREG.DEALLOC.CTAPOOL 0x28 ;  /* 0x00000028000079c8 */ /* 0x020e0000080e0500 */
[----:B------:R-:W-:Y:S05]  /*abd0*/  @P0 EXIT ;  /* 0x000000000000094d */ /* 0x000fea0003800000 */
[----:B0-----:R-:W-:Y:S01]  /*abe0*/  LOP3.LUT P0, RZ, R4, 0xff, RZ, 0xc0, !PT ;  /* 0x000000ff04ff7812 */ /* 0x001fe2000780c0ff */
[----:B------:R-:W-:Y:S02]  /*abf0*/  IMAD.MOV.U32 R9, RZ, RZ, 0x1 ;  /* 0x00000001ff097424 */ /* 0x000fe400078e00ff */
[----:B------:R-:W-:-:S10]  /*ac00*/  IMAD.MOV.U32 R8, RZ, RZ, RZ ;  /* 0x000000ffff087224 */ /* 0x000fd400078e00ff */
[----:B------:R-:W-:Y:S05]  /*ac10*/  @!P0 BRA `(.L_x_294) ;  /* 0x0000000c00b48947 */ /* 0x000fea0003800000 */
[----:B------:R-:W0:Y:S01]  /*ac20*/  S2UR UR5, SR_CgaCtaId ;  /* 0x00000000000579c3 */ /* 0x000e220000008800 */
[----:B------:R-:W-:Y:S01]  /*ac30*/  ULDC UR14, c[0x0][0x658] ;  /* 0x00019600000e7ab9 */ /* 0x000fe20000000800 */
[----:B------:R-:W-:Y:S01]  /*ac40*/  UMOV UR6, 0xffffffff ;  /* 0xffffffff00067882 */ /* 0x000fe20000000000 */
[----:B------:R-:W-:Y:S01]  /*ac50*/  UMOV UR9, 0x1 ;  /* 0x0000000100097882 */ /* 0x000fe20000000000 */
[----:B------:R-:W-:Y:S01]  /*ac60*/  USHF.L.U32 UR6, UR6, UR14, URZ ;  /* 0x0000000e06067299 */ /* 0x000fe2000800063f */
[----:B------:R-:W-:Y:S01]  /*ac70*/  LOP3.LUT P0, RZ, R0, 0x1f, RZ, 0xc0, !PT ;  /* 0x0000001f00ff7812 */ /* 0x000fe2000780c0ff */
[----:B------:R-:W-:Y:S01]  /*ac80*/  BSSY B0, `(.L_x_294) ;  /* 0x00000e6000007945 */ /* 0x000fe20003800000 */
[C---:B------:R-:W-:Y:S01]  /*ac90*/  ISETP.NE.AND P3, PT, R3.reuse, RZ, PT ;  /* 0x000000ff0300720c */ /* 0x040fe20003f65270 */
[----:B------:R-:W-:Y:S01]  /*aca0*/  ULOP3.LUT UR22, URZ, UR6, URZ, 0x33, !UPT ;  /* 0x000000063f167292 */ /* 0x000fe2000f8e333f */
[----:B------:R-:W-:Y:S01]  /*acb0*/  ISETP.NE.OR P0, PT, R3, RZ, !P0 ;  /* 0x000000ff0300720c */ /* 0x000fe20004705670 */
[----:B------:R-:W-:Y:S01]  /*acc0*/  IMAD.MOV.U32 R0, RZ, RZ, 0x1 ;  /* 0x00000001ff007424 */ /* 0x000fe200078e00ff */
[----:B------:R-:W-:Y:S01]  /*acd0*/  ULDC UR13, c[0x0][0x600] ;  /* 0x00018000000d7ab9 */ /* 0x000fe20000000800 */
[----:B------:R-:W-:Y:S01]  /*ace0*/  IMAD.MOV.U32 R9, RZ, RZ, 0x1 ;  /* 0x00000001ff097424 */ /* 0x000fe200078e00ff */
[----:B------:R-:W-:Y:S01]  /*acf0*/  UMOV UR29, 0x1111 ;  /* 0x00001111001d7882 */ /* 0x000fe20000000000 */
[----:B------:R-:W-:Y:S01]  /*ad00*/  IMAD.MOV.U32 R8, RZ, RZ, RZ ;  /* 0x000000ffff087224 */ /* 0x000fe200078e00ff */
[----:B------:R-:W-:-:S02]  /*ad10*/  UIADD3 UR43, UR37, 0x1, URZ ;  /* 0x00000001252b7890 */ /* 0x000fc4000fffe03f */
[----:B------:R-:W-:Y:S02]  /*ad20*/  ULOP3.LUT UR46, UR42, 0x2, URZ, 0xfc, !UPT ;  /* 0x000000022a2e7892 */ /* 0x000fe4000f8efc3f */
[----:B------:R-:W-:Y:S02]  /*ad30*/  UIADD3 UR13, UR13, -0x1, URZ ;  /* 0xffffffff0d0d7890 */ /* 0x000fe4000fffe03f */
[----:B------:R-:W-:Y:S01]  /*ad40*/  USHF.L.U32 UR14, UR9, UR14, URZ ;  /* 0x0000000e090e7299 */ /* 0x000fe2000800063f */
[----:B------:R-:W-:Y:S01]  /*ad50*/  ULDC.64 UR30, c[0x0][0x198] ;  /* 0x00006600001e7ab9 */ /* 0x000fe20000000a00 */
[----:B0-----:R-:W-:Y:S02]  /*ad60*/  USHF.R.U32.HI UR47, URZ, 0x2, UR5 ;  /* 0x000000023f2f7899 */ /* 0x001fe40008011605 */
[----:B------:R-:W-:Y:S02]  /*ad70*/  ULOP3.LUT UR4, UR5, 0x3, URZ, 0xc0, !UPT ;  /* 0x0000000305047892 */ /* 0x000fe4000f8ec03f */
[----:B------:R-:W-:-:S02]  /*ad80*/  USHF.L.U32 UR15, UR5, 0x6, URZ ;  /* 0x00000006050f7899 */ /* 0x000fc4000800063f */
[----:B------:R-:W-:Y:S02]  /*ad90*/  USHF.L.U32 UR21, UR5, 0xc, URZ ;  /* 0x0000000c05157899 */ /* 0x000fe4000800063f */
[----:B------:R-:W-:Y:S02]  /*ada0*/  ULOP3.LUT UR5, UR5, 0xfffffffc, URZ, 0xc0, !UPT ;  /* 0xfffffffc05057892 */ /* 0x000fe4000f8ec03f */
[----:B------:R-:W-:Y:S02]  /*adb0*/  UISETP.GT.U32.AND UP0, UPT, UR4, 0xffff, UPT ;  /* 0x0000ffff0400788c */ /* 0x000fe4000bf04070 */
[----:B------:R-:W-:Y:S02]  /*adc0*/  ULOP3.LUT UR7, UR5, 0x1, URZ, 0xfc, !UPT ;  /* 0x0000000105077892 */ /* 0x000fe4000f8efc3f */
[----:B------:R-:W-:Y:S02]  /*add0*/  ULOP3.LUT UR8, UR5, 0x2, URZ, 0xfc, !UPT ;  /* 0x0000000205087892 */ /* 0x000fe4000f8efc3f */
[----:B------:R-:W-:-:S02]  /*ade0*/  USHF.L.U32 UR6, UR9, UR5, URZ ;  /* 0x0000000509067299 */ /* 0x000fc4000800063f */
[----:B------:R-:W-:Y:S02]  /*adf0*/  ULOP3.LUT UR5, UR5, 0x3, URZ, 0xfc, !UPT ;  /* 0x0000000305057892 */ /* 0x000fe4000f8efc3f */
[----:B------:R-:W-:Y:S02]  /*ae00*/  USHF.L.U32 UR7, UR9, UR7, URZ ;  /* 0x0000000709077299 */ /* 0x000fe4000800063f */
[----:B------:R-:W-:Y:S02]  /*ae10*/  USHF.L.U32 UR8, UR9, UR8, URZ ;  /* 0x0000000809087299 */ /* 0x000fe4000800063f */
[----:B------:R-:W-:Y:S02]  /*ae20*/  USEL UR4, UR4, 0xffff, !UP0 ;  /* 0x0000ffff04047887 */ /* 0x000fe4000c000000 */
[----:B------:R-:W-:Y:S02]  /*ae30*/  USHF.L.U32 UR5, UR9, UR5, URZ ;  /* 0x0000000509057299 */ /* 0x000fe4000800063f */
[----:B------:R-:W-:-:S02]  /*ae40*/  ULOP3.LUT UR6, UR8, UR6, UR7, 0xfe, !UPT ;  /* 0x0000000608067292 */ /* 0x000fc4000f8efe07 */
[----:B------:R-:W-:Y:S02]  /*ae50*/  ULOP3.LUT UR4, UR4, 0xffff, URZ, 0xc0, !UPT ;  /* 0x0000ffff04047892 */ /* 0x000fe4000f8ec03f */
[----:B------:R-:W-:Y:S02]  /*ae60*/  ULOP3.LUT UR15, UR15, 0xc0, URZ, 0xc0, !UPT ;  /* 0x000000c00f0f7892 */ /* 0x000fe4000f8ec03f */
[----:B------:R-:W-:Y:S02]  /*ae70*/  ULOP3.LUT UR21, UR21, 0x3000, URZ, 0xc0, !UPT ;  /* 0x0000300015157892 */ /* 0x000fe4000f8ec03f */
[----:B------:R-:W-:Y:S02]  /*ae80*/  ULOP3.LUT UR23, UR6, UR5, URZ, 0xfc, !UPT ;  /* 0x0000000506177292 */ /* 0x000fe4000f8efc3f */
[----:B------:R-:W-:-:S12]  /*ae90*/  USHF.L.U32 UR29, UR29, UR4, URZ ;  /* 0x000000041d1d7299 */ /* 0x000fd8000800063f */
.L_x_306:
[----:B------:R-:W-:-:S03]  /*aea0*/  UMOV UR4, 0xffffffff ;  /* 0xffffffff00047882 */ /* 0x000fc60000000000 */
[----:B------:R-:W-:Y:S05]  /*aeb0*/  BRA.DIV UR4, `(.L_x_295) ;  /* 0x0000000e04dc7947 */ /* 0x000fea000b800000 */
[----:B------:R-:W-:-:S13]  /*aec0*/  ELECT P6, URZ, PT ;  /* 0x00000000003f782f */ /* 0x000fda00038c0000 */
.L_x_317:
[----:B------:R-:W0:Y:S01]  /*aed0*/  LDC R3, c[0x0][0x28c] ;  /* 0x0000a300ff037b82 */ /* 0x000e220000000800 */
[----:B------:R-:W-:Y:S01]  /*aee0*/  BSSY B1, `(.L_x_296) ;  /* 0x000004a000017945 */ /* 0x000fe20003800000 */
[----:B0-----:R-:W-:-:S13]  /*aef0*/  ISETP.LT.OR P6, PT, R3, 0x1, !P6 ;  /* 0x000000010300780c */ /* 0x001fda00077c1670 */
[----:B------:R-:W-:Y:S05]  /*af00*/  @P6 BRA `(.L_x_297) ;  /* 0x00000004001c6947 */ /* 0x000fea0003800000 */
[----:B------:R-:W-:Y:S01]  /*af10*/  LEA R18, R18, UR47, 0x2 ;  /* 0x0000002f12127c11 */ /* 0x000fe2000f8e10ff */
[----:B------:R-:W-:Y:S01]  /*af20*/  IMAD.MOV.U32 R11, RZ, RZ, RZ ;  /* 0x000000ffff0b7224 */ /* 0x000fe200078e00ff */
[----:B------:R-:W-:Y:S01]  /*af30*/  LEA R6, R2, UR15, 0x8 ;  /* 0x0000000f02067c11 */ /* 0x000fe2000f8e40ff */
[----:B------:R-:W-:Y:S02]  /*af40*/  IMAD.U32 R12, RZ, RZ, UR43 ;  /* 0x0000002bff0c7e24 */ /* 0x000fe4000f8e00ff */
[----:B------:R-:W-:Y:S02]  /*af50*/  IMAD.MOV.U32 R2, RZ, RZ, R9 ;  /* 0x000000ffff027224 */ /* 0x000fe400078e0009 */
[----:B------:R-:W-:Y:S02]  /*af60*/  IMAD.MOV.U32 R3, RZ, RZ, R8 ;  /* 0x000000ffff037224 */ /* 0x000fe400078e0008 */
[----:B------:R-:W-:-:S07]  /*af70*/  IMAD.SHL.U32 R18, R18, 0x10, RZ ;  /* 0x0000001012127824 */ /* 0x000fce00078e00ff */
.L_x_301:
[----:B------:R-:W0:Y:S01]  /*af80*/  S2R R5, SR_CgaCtaId ;  /* 0x0000000000057919 */ /* 0x000e220000008800 */
[----:B------:R-:W-:-:S04]  /*af90*/  MOV R4, 0x400 ;  /* 0x0000040000047802 */ /* 0x000fc80000000f00 */
[----:B0-----:R-:W-:Y:S02]  /*afa0*/  LEA R10, R5, R4, 0x18 ;  /* 0x00000004050a7211 */ /* 0x001fe400078ec0ff */
[----:B------:R-:W-:Y:S01]  /*afb0*/  SHF.L.U32 R4, R2, 0x1f, RZ ;  /* 0x0000001f02047819 */ /* 0x000fe200000006ff */
[----:B------:R-:W0:Y:S02]  /*afc0*/  @!P3 LDC R5, c[0x0][0x500] ;  /* 0x00014000ff05bb82 */ /* 0x000e240000000800 */
[----:B------:R-:W-:-:S04]  /*afd0*/  IMAD R7, R3, 0x8, R10 ;  /* 0x0000000803077824 */ /* 0x000fc800078e020a */
[----:B------:R-:W1:Y:S02]  /*afe0*/  SYNCS.PHASECHK.TRANS64.TRYWAIT P1, [R7+URZ+0x10], R4 ;  /* 0x00001004070075a7 */ /* 0x000e64000802017f */
[----:B-1----:R-:W-:Y:S05]  /*aff0*/  @!P1 BRA `(.L_x_298) ;  /* 0x0000000c00ac9947 */ /* 0x002fea0003800000 */
.L_x_318:
[----:B------:R-:W-:Y:S01]  /*b000*/  UPRMT UR4, UR46, 0x9910, URZ ;  /* 0x000099102e047896 */ /* 0x000fe2000800003f */
[----:B0-----:R0:W-:Y:S03]  /*b010*/  @!P3 SYNCS.ARRIVE.TRANS64 RZ, [R7+URZ], R5 ;  /* 0x0000000507ffb9a7 */ /* 0x0011e6000800003f */
[----:B------:R-:W-:-:S06]  /*b020*/  UISETP.NE.AND UP0, UPT, UR4, 0x2, UPT ;  /* 0x000000020400788c */ /* 0x000fcc000bf05270 */
[----:B------:R-:W-:-:S13]  /*b030*/  PLOP3.LUT P1, PT, PT, PT, UP0, 0x80, 0x0 ;  /* 0x000000000000781c */ /* 0x000fda0003f2f008 */
[----:B0-----:R-:W-:Y:S05]  /*b040*/  @P1 BRA `(.L_x_299) ;  /* 0x0000000000041947 */ /* 0x001fea0003800000 */
[----:B------:R-:W-:Y:S01]  /*b050*/  BPT.TRAP 0x1 ;  /* 0x000000040000795c */ /* 0x000fe20000300000 */
.L_x_299:
[----:B------:R-:W-:Y:S05]  /*b060*/  @P0 BRA `(.L_x_300) ;  /* 0x0000000000040947 */ /* 0x000fea0003800000 */
[----:B------:R-:W-:Y:S01]  /*b070*/  BPT.TRAP 0x1 ;  /* 0x000000040000795c */ /* 0x000fe20000300000 */
.L_x_300:
[C---:B-1----:R-:W-:Y:S01]  /*b080*/  LEA R4, R3.reuse, UR47, 0x3 ;  /* 0x0000002f03047c11 */ /* 0x042fe2000f8e18ff */
[----:B------:R-:W-:Y:S01]  /*b090*/  VIADD R12, R12, 0xffffffff ;  /* 0xffffffff0c0c7836 */ /* 0x000fe20000000000 */
[----:B------:R-:W-:Y:S01]  /*b0a0*/  LEA R5, R3, UR21, 0xf ;  /* 0x0000001503057c11 */ /* 0x000fe2000f8e78ff */
[----:B------:R-:W-:Y:S01]  /*b0b0*/  UIADD3 UR4, UP0, UR30, 0xf0, URZ ;  /* 0x000000f01e047890 */ /* 0x000fe2000ff1e03f */
[----:B------:R-:W-:Y:S01]  /*b0c0*/  R2UR UR34, R11 ;  /* 0x000000000b2272ca */ /* 0x000fe200000e0000 */
[----:B------:R-:W-:Y:S01]  /*b0d0*/  IMAD.SHL.U32 R4, R4, 0x400, RZ ;  /* 0x0000040004047824 */ /* 0x000fe200078e00ff */
[----:B------:R-:W-:Y:S01]  /*b0e0*/  R2UR UR33, R7 ;  /* 0x00000000072172ca */ /* 0x000fe200000e0000 */
[--C-:B------:R-:W-:Y:S01]  /*b0f0*/  IMAD R5, R5, 0x2, R10.reuse ;  /* 0x0000000205057824 */ /* 0x100fe200078e020a */
[----:B------:R-:W-:Y:S01]  /*b100*/  R2UR UR36, R19 ;  /* 0x00000000132472ca */ /* 0x000fe200000e0000 */
[----:B------:R-:W-:Y:S01]  /*b110*/  IMAD R4, R4, 0x2, R10 ;  /* 0x0000000204047824 */ /* 0x000fe200078e020a */
[----:B------:R-:W-:Y:S01]  /*b120*/  R2UR UR35, R18 ;  /* 0x00000000122372ca */ /* 0x000fe200000e0000 */
[----:B------:R-:W-:Y:S01]  /*b130*/  UIADD3 UR44, UP1, UR30, 0x1f0, URZ ;  /* 0x000001f01e2c7890 */ /* 0x000fe2000ff3e03f */
[----:B------:R-:W-:Y:S01]  /*b140*/  R2UR UR8, R5 ;  /* 0x00000000050872ca */ /* 0x000fe200000e0000 */
[----:B------:R-:W-:Y:S01]  /*b150*/  UIADD3.X UR5, URZ, UR31, URZ, UP0, !UPT ;  /* 0x0000001f3f057290 */ /* 0x000fe200087fe43f */
[----:B------:R-:W-:Y:S01]  /*b160*/  R2UR UR24, R4 ;  /* 0x00000000041872ca */ /* 0x000fe200000e0000 */
[----:B------:R-:W-:Y:S01]  /*b170*/  UPRMT UR48, URZ, 0x5410, UR29 ;  /* 0x000054103f307896 */ /* 0x000fe2000800001d */
[----:B------:R-:W-:Y:S01]  /*b180*/  R2UR UR19, R6 ;  /* 0x00000000061372ca */ /* 0x000fe200000e0000 */
[----:B------:R-:W-:Y:S01]  /*b190*/  UIADD3 UR26, UR34, 0x40, URZ ;  /* 0x00000040221a7890 */ /* 0x000fe2000fffe03f */
[----:B------:R-:W-:Y:S01]  /*b1a0*/  ISETP.GT.AND P2, PT, R12, 0x1, PT ;  /* 0x000000010c00780c */ /* 0x000fe20003f44270 */
[----:B------:R-:W-:Y:S01]  /*b1b0*/  UIADD3.X UR45, URZ, UR31, URZ, UP1, !UPT ;  /* 0x0000001f3f2d7290 */ /* 0x000fe20008ffe43f */
[----:B------:R-:W-:Y:S01]  /*b1c0*/  VIADD R3, R3, 0x1 ;  /* 0x0000000103037836 */ /* 0x000fe20000000000 */
[----:B------:R-:W-:Y:S01]  /*b1d0*/  UPRMT UR49, URZ, 0x5410, UR23 ;  /* 0x000054103f317896 */ /* 0x000fe20008000017 */
[----:B------:R-:W-:Y:S01]  /*b1e0*/  VIADD R11, R11, 0x80 ;  /* 0x000000800b0b7836 */ /* 0x000fe20000000000 */
[----:B------:R-:W-:Y:S01]  /*b1f0*/  UMOV UR6, 0x0 ;  /* 0x0000000000067882 */ /* 0x000fe20000000000 */
[----:B------:R-:W-:Y:S01]  /*b200*/  UMOV UR7, 0x10000000 ;  /* 0x1000000000077882 */ /* 0x000fe20000000000 */
[----:B------:R-:W-:Y:S01]  /*b210*/  UIADD3 UR16, UR8, 0x8100, URZ ;  /* 0x0000810008107890 */ /* 0x000fe2000fffe03f */
[----:B------:R-:W-:Y:S01]  /*b220*/  ISETP.NE.AND P1, PT, R3, 0x2, PT ;  /* 0x000000020300780c */ /* 0x000fe20003f25270 */
[----:B------:R-:W-:-:S02]  /*b230*/  UIADD3 UR32, UR24, 0x100, URZ ;  /* 0x0000010018207890 */ /* 0x000fc4000fffe03f */
[----:B------:R-:W-:Y:S01]  /*b240*/  UIADD3 UR24, UR24, 0x2100, URZ ;  /* 0x0000210018187890 */ /* 0x000fe2000fffe03f */
[----:B------:R-:W-:Y:S01]  /*b250*/  SEL R5, RZ, 0x1, P1 ;  /* 0x00000001ff057807 */ /* 0x000fe20000800000 */
[----:B------:R-:W-:Y:S01]  /*b260*/  UIADD3 UR8, UR8, 0x10100, URZ ;  /* 0x0001010008087890 */ /* 0x000fe2000fffe03f */
[----:B------:R-:W-:Y:S01]  /*b270*/  SEL R3, R3, RZ, P1 ;  /* 0x000000ff03037207 */ /* 0x000fe20000800000 */
[----:B------:R-:W-:Y:S01]  /*b280*/  UMOV UR25, UR33 ;  /* 0x0000002100197c82 */ /* 0x000fe20008000000 */
[----:B------:R-:W-:Y:S01]  /*b290*/  UMOV UR28, UR36 ;  /* 0x00000024001c7c82 */ /* 0x000fe20008000000 */
[----:B------:R-:W-:Y:S01]  /*b2a0*/  UMOV UR27, UR35 ;  /* 0x00000023001b7c82 */ /* 0x000fe20008000000 */
[----:B------:R-:W-:Y:S01]  /*b2b0*/  UMOV UR17, UR33 ;  /* 0x0000002100117c82 */ /* 0x000fe20008000000 */
[----:B------:R-:W-:Y:S01]  /*b2c0*/  UMOV UR18, UR34 ;  /* 0x0000002200127c82 */ /* 0x000fe20008000000 */
[----:B------:R-:W-:Y:S01]  /*b2d0*/  UMOV UR20, UR36 ;  /* 0x0000002400147c82 */ /* 0x000fe20008000000 */
[----:B------:R0:W-:Y:S01]  /*b2e0*/  UTMALDG.3D.MULTICAST [UR32], [UR4], UR48, desc[UR6] ;  /* 0x00000620040073b4 */ /* 0x0001e20008011830 */
[----:B------:R-:W-:Y:S01]  /*b2f0*/  UMOV UR9, UR33 ;  /* 0x0000002100097c82 */ /* 0x000fe20008000000 */
[----:B------:R-:W-:Y:S01]  /*b300*/  UMOV UR11, UR19 ;  /* 0x00000013000b7c82 */ /* 0x000fe20008000000 */
[----:B------:R-:W-:Y:S01]  /*b310*/  UMOV UR12, UR36 ;  /* 0x00000024000c7c82 */ /* 0x000fe20008000000 */
[----:B------:R-:W-:Y:S01]  /*b320*/  UMOV UR10, UR26 ;  /* 0x0000001a000a7c82 */ /* 0x000fe20008000000 */
[----:B------:R-:W-:Y:S01]  /*b330*/  LOP3.LUT R2, R2, R5, RZ, 0x3c, !PT ;  /* 0x0000000502027212 */ /* 0x000fe200078e3cff */
[----:B------:R0:W-:Y:S01]  /*b340*/  UTMALDG.3D.MULTICAST [UR24], [UR4], UR48, desc[UR6] ;  /* 0x00000618040073b4 */ /* 0x0001e20008011830 */
[----:B------:R0:W-:Y:S01]  /*b350*/  UTMALDG.3D.MULTICAST [UR16], [UR44], UR49, desc[UR6] ;  /* 0x000006102c0073b4 */ /* 0x0001e20008011831 */
[----:B------:R0:W-:Y:S02]  /*b360*/  UTMALDG.3D.MULTICAST [UR8], [UR44], UR49, desc[UR6] ;  /* 0x000006082c0073b4 */ /* 0x0001e40008011831 */
[----:B0-----:R-:W-:Y:S05]  /*b370*/  @P2 BRA `(.L_x_301) ;  /* 0xfffffffc00002947 */ /* 0x001fea000383ffff */
.L_x_297:
[----:B------:R-:W-:Y:S05]  /*b380*/  BSYNC B1 ;  /* 0x0000000000017941 */ /* 0x000fea0003800000 */
.L_x_296:
[----:B------:R-:W-:Y:S01]  /*b390*/  LOP3.LUT P4, RZ, R0, 0xff, RZ, 0xc0, !PT ;  /* 0x000000ff00ff7812 */ /* 0x000fe2000788c0ff */
[----:B------:R-:W-:Y:S01]  /*b3a0*/  VIADD R8, R8, UR37 ;  /* 0x0000002508087c36 */ /* 0x000fe20008000000 */
[----:B------:R-:W-:Y:S01]  /*b3b0*/  ULDC.64 UR4, c[0x0][0x650] ;  /* 0x0001940000047ab9 */ /* 0x000fe20000000a00 */
[----:B------:R-:W-:Y:S01]  /*b3c0*/  BSSY B1, `(.L_x_302) ;  /* 0x000006f000017945 */ /* 0x000fe20003800000 */
[----:B------:R-:W-:Y:S02]  /*b3d0*/  IMAD.MOV.U32 R18, RZ, RZ, -0x1 ;  /* 0xffffffffff127424 */ /* 0x000fe400078e00ff */
[----:B------:R-:W-:Y:S01]  /*b3e0*/  SHF.R.U32.HI R0, RZ, 0x1, R8 ;  /* 0x00000001ff007819 */ /* 0x000fe20000011608 */
[----:B------:R-:W-:Y:S01]  /*b3f0*/  IMAD.MOV.U32 R19, RZ, RZ, -0x1 ;  /* 0xffffffffff137424 */ /* 0x000fe200078e00ff */
[----:B------:R-:W-:Y:S02]  /*b400*/  ISETP.GT.U32.AND P1, PT, R8, 0x1, PT ;  /* 0x000000010800780c */ /* 0x000fe40003f24070 */
[----:B------:R-:W-:-:S02]  /*b410*/  LOP3.LUT R0, R0, 0x1, RZ, 0xc0, !PT ;  /* 0x0000000100007812 */ /* 0x000fc400078ec0ff */
[----:B------:R-:W-:Y:S01]  /*b420*/  LOP3.LUT R8, R8, 0x1, RZ, 0xc0, !PT ;  /* 0x0000000108087812 */ /* 0x000fe200078ec0ff */
[----:B------:R-:W0:Y:S01]  /*b430*/  @P4 S2R R3, SR_CgaCtaId ;  /* 0x0000000000034919 */ /* 0x000e220000008800 */
[----:B------:R-:W-:Y:S02]  /*b440*/  @P4 MOV R2, 0x400 ;  /* 0x0000040000024802 */ /* 0x000fe40000000f00 */
[----:B------:R-:W-:Y:S02]  /*b450*/  ISETP.NE.U32.AND P2, PT, R0, 0x1, PT ;  /* 0x000000010000780c */ /* 0x000fe40003f45070 */
[----:B0-----:R-:W-:Y:S01]  /*b460*/  @P4 LEA R2, R3, R2, 0x18 ;  /* 0x0000000203024211 */ /* 0x001fe200078ec0ff */
[----:B------:R-:W-:-:S03]  /*b470*/  IMAD.U32 R3, RZ, RZ, UR37 ;  /* 0x00000025ff037e24 */ /* 0x000fc6000f8e00ff */
[----:B------:R0:W-:Y:S01]  /*b480*/  @P4 SYNCS.ARRIVE.TRANS64.A1T0 RZ, [R2+URZ+0x58], RZ ;  /* 0x000058ff02ff49a7 */ /* 0x0001e2000810003f */
[----:B------:R-:W-:Y:S02]  /*b490*/  IADD3 R16, P4, R16, UR38, RZ ;  /* 0x0000002610107c10 */ /* 0x000fe4000ff9e0ff */
[----:B------:R-:W-:Y:S02]  /*b4a0*/  ISETP.LT.U32.AND P1, PT, R3, 0x2, P1 ;  /* 0x000000020300780c */ /* 0x000fe40000f21070 */
[----:B------:R-:W-:Y:S02]  /*b4b0*/  IADD3.X R17, R17, UR41, RZ, P4, !PT ;  /* 0x0000002911117c10 */ /* 0x000fe4000a7fe4ff */
[----:B------:R-:W-:Y:S02]  /*b4c0*/  ISETP.GE.U32.AND P4, PT, R16, UR4, PT ;  /* 0x0000000410007c0c */ /* 0x000fe4000bf86070 */
[----:B------:R-:W-:Y:S02]  /*b4d0*/  SEL R0, RZ, 0x1, !P1 ;  /* 0x00000001ff007807 */ /* 0x000fe40004800000 */
[----:B------:R-:W-:-:S02]  /*b4e0*/  ISETP.GE.U32.AND.EX P1, PT, R17, UR5, PT, P4 ;  /* 0x0000000511007c0c */ /* 0x000fc4000bf26140 */
[----:B------:R-:W-:Y:S02]  /*b4f0*/  ISETP.GT.U32.AND P2, PT, R3, 0x1, !P2 ;  /* 0x000000010300780c */ /* 0x000fe40005744070 */
[----:B------:R-:W-:Y:S02]  /*b500*/  PRMT R3, RZ, 0x7610, R3 ;  /* 0x00007610ff037816 */ /* 0x000fe40000000003 */
[----:B0-----:R-:W-:-:S04]  /*b510*/  SEL R2, RZ, 0x1, !P2 ;  /* 0x00000001ff027807 */ /* 0x001fc80005000000 */
[--C-:B------:R-:W-:Y:S01]  /*b520*/  LOP3.LUT R9, R2, R9, R0.reuse, 0x96, !PT ;  /* 0x0000000902097212 */ /* 0x100fe200078e9600 */
[----:B------:R-:W-:Y:S01]  /*b530*/  IMAD.MOV.U32 R2, RZ, RZ, -0x1 ;  /* 0xffffffffff027424 */ /* 0x000fe200078e00ff */
[----:B------:R-:W-:Y:S01]  /*b540*/  PRMT R0, RZ, 0x7610, R0 ;  /* 0x00007610ff007816 */ /* 0x000fe20000000000 */
[----:B------:R-:W-:Y:S06]  /*b550*/  @P1 BRA `(.L_x_303) ;  /* 0x0000000400541947 */ /* 0x000fec0003800000 */
[----:B------:R-:W0:Y:S01]  /*b560*/  S2UR UR4, SR_CTAID.X ;  /* 0x00000000000479c3 */ /* 0x000e220000002500 */
[----:B------:R-:W-:Y:S01]  /*b570*/  ULDC.64 UR6, c[0x0][0x628] ;  /* 0x00018a0000067ab9 */ /* 0x000fe20000000a00 */
[----:B------:R-:W-:Y:S01]  /*b580*/  ULDC UR5, c[0x0][0x150] ;  /* 0x0000540000057ab9 */ /* 0x000fe20000000800 */
[----:B------:R-:W-:Y:S01]  /*b590*/  ISETP.NE.U32.AND P1, PT, RZ, UR6, PT ;  /* 0x00000006ff007c0c */ /* 0x000fe2000bf25070 */
[----:B------:R-:W-:Y:S01]  /*b5a0*/  ULDC UR8, c[0x0][0x630] ;  /* 0x00018c0000087ab9 */ /* 0x000fe20000000800 */
[----:B------:R-:W-:Y:S01]  /*b5b0*/  ULDC UR10, c[0x0][0x154] ;  /* 0x00005500000a7ab9 */ /* 0x000fe20000000800 */
[----:B------:R-:W-:Y:S01]  /*b5c0*/  IMAD.MOV.U32 R2, RZ, RZ, R16 ;  /* 0x000000ffff027224 */ /* 0x000fe200078e0010 */
[----:B------:R-:W-:Y:S01]  /*b5d0*/  ISETP.NE.AND.EX P1, PT, RZ, UR7, PT, P1 ;  /* 0x00000007ff007c0c */ /* 0x000fe2000bf25310 */
[----:B------:R-:W1:Y:S01]  /*b5e0*/  S2UR UR9, SR_CTAID.Y ;  /* 0x00000000000979c3 */ /* 0x000e620000002600 */
[----:B0-----:R-:W-:-:S05]  /*b5f0*/  I2FP.F32.U32 R3, UR4 ;  /* 0x0000000400037c45 */ /* 0x001fca0008201000 */
[----:B------:R-:W-:Y:S01]  /*b600*/  FMUL R10, R3, UR5 ;  /* 0x00000005030a7c20 */ /* 0x000fe20008400000 */
[----:B------:R-:W-:-:S05]  /*b610*/  IMAD.MOV.U32 R3, RZ, RZ, R17 ;  /* 0x000000ffff037224 */ /* 0x000fca00078e0011 */
[----:B------:R-:W-:Y:S05]  /*b620*/  @!P1 BRA `(.L_x_304) ;  /* 0x0000000000289947 */ /* 0x000fea0003800000 */
[----:B------:R-:W-:Y:S02]  /*b630*/  ULDC UR5, c[0x0][0x634] ;  /* 0x00018d0000057ab9 */ /* 0x000fe40000000800 */
[----:B------:R-:W-:-:S05]  /*b640*/  IADD3 R7, P1, R16, UR5, RZ ;  /* 0x0000000510077c10 */ /* 0x000fca000ff3e0ff */
[----:B------:R-:W-:-:S04]  /*b650*/  IMAD.X R11, RZ, RZ, R17, P1 ;  /* 0x000000ffff0b7224 */ /* 0x000fc800008e0611 */
[----:B------:R-:W-:-:S04]  /*b660*/  IMAD.WIDE.U32 R4, R11, UR6, RZ ;  /* 0x000000060b047c25 */ /* 0x000fc8000f8e00ff */
[----:B------:R-:W-:-:S04]  /*b670*/  IMAD.WIDE.U32 R4, P1, R7, UR7, R4 ;  /* 0x0000000707047c25 */ /* 0x000fc8000f820004 */
[----:B------:R-:W-:-:S04]  /*b680*/  IMAD.WIDE.U32 R6, R7, UR6, RZ ;  /* 0x0000000607067c25 */ /* 0x000fc8000f8e00ff */
[----:B------:R-:W-:Y:S01]  /*b690*/  IMAD.X R3, RZ, RZ, RZ, P1 ;  /* 0x000000ffff037224 */ /* 0x000fe200008e06ff */
[----:B------:R-:W-:Y:S01]  /*b6a0*/  IADD3 RZ, P1, R7, R4, RZ ;  /* 0x0000000407ff7210 */ /* 0x000fe20007f3e0ff */
[----:B------:R-:W-:-:S04]  /*b6b0*/  IMAD.MOV.U32 R2, RZ, RZ, R5 ;  /* 0x000000ffff027224 */ /* 0x000fc800078e0005 */
[----:B------:R-:W-:-:S08]  /*b6c0*/  IMAD.WIDE.U32.X R2, R11, UR7, R2, P1 ;  /* 0x000000070b027c25 */ /* 0x000fd000088e0402 */
.L_x_304:
[--C-:B------:R-:W-:Y:S01]  /*b6d0*/  SHF.R.U64 R19, R2, UR8, R3.reuse ;  /* 0x0000000802137c19 */ /* 0x100fe20008001203 */
[----:B------:R-:W0:Y:S01]  /*b6e0*/  F2I.U32.TRUNC.NTZ R10, R10 ;  /* 0x0000000a000a7305 */ /* 0x000e22000020f000 */
[----:B------:R-:W-:Y:S01]  /*b6f0*/  SHF.R.U32.HI R2, RZ, UR8, R3 ;  /* 0x00000008ff027c19 */ /* 0x000fe20008011603 */
[----:B------:R-:W-:Y:S01]  /*b700*/  ULDC.64 UR6, c[0x0][0x620] ;  /* 0x0001880000067ab9 */ /* 0x000fe20000000a00 */
[----:B------:R-:W-:Y:S01]  /*b710*/  IADD3 R5, P1, RZ, -R19, RZ ;  /* 0x80000013ff057210 */ /* 0x000fe20007f3e0ff */
[----:B------:R-:W2:Y:S01]  /*b720*/  LDC R15, c[0x0][0x610] ;  /* 0x00018400ff0f7b82 */ /* 0x000ea20000000800 */
[----:B-1----:R-:W-:Y:S01]  /*b730*/  I2FP.F32.U32 R4, UR9 ;  /* 0x0000000900047c45 */ /* 0x002fe20008201000 */
[----:B------:R-:W-:Y:S01]  /*b740*/  ULDC UR8, c[0x0][0x658] ;  /* 0x0001960000087ab9 */ /* 0x000fe20000000800 */
[----:B------:R-:W-:Y:S01]  /*b750*/  ULDC UR12, c[0x0][0x648] ;  /* 0x00019200000c7ab9 */ /* 0x000fe20000000800 */
[----:B------:R-:W-:Y:S02]  /*b760*/  IMAD.X R2, RZ, RZ, ~R2, P1 ;  /* 0x000000ffff027224 */ /* 0x000fe400008e0e02 */
[----:B------:R-:W-:Y:S01]  /*b770*/  FMUL R6, R4, UR10 ;  /* 0x0000000a04067c20 */ /* 0x000fe20008400000 */
[----:B------:R-:W-:Y:S01]  /*b780*/  ULDC.64 UR10, c[0x0][0x640] ;  /* 0x00019000000a7ab9 */ /* 0x000fe20000000a00 */
[----:B------:R-:W-:Y:S01]  /*b790*/  IMAD R4, R2, UR6, RZ ;  /* 0x0000000602047c24 */ /* 0x000fe2000f8e02ff */
[----:B------:R-:W-:Y:S01]  /*b7a0*/  ISETP.NE.U32.AND P1, PT, RZ, UR10, PT ;  /* 0x0000000aff007c0c */ /* 0x000fe2000bf25070 */
[C---:B------:R-:W-:Y:S01]  /*b7b0*/  IMAD.WIDE.U32 R2, R5.reuse, UR6, R16 ;  /* 0x0000000605027c25 */ /* 0x040fe2000f8e0010 */
[----:B0-----:R-:W-:Y:S01]  /*b7c0*/  R2UR UR5, R10 ;  /* 0x000000000a0572ca */ /* 0x001fe200000e0000 */
[----:B------:R-:W0:Y:S01]  /*b7d0*/  F2I.U32.TRUNC.NTZ R6, R6 ;  /* 0x0000000600067305 */ /* 0x000e22000020f000 */
[----:B------:R-:W-:Y:S01]  /*b7e0*/  ULDC UR6, c[0x0][0x618] ;  /* 0x0001860000067ab9 */ /* 0x000fe20000000800 */
[----:B------:R-:W-:Y:S01]  /*b7f0*/  IMAD R5, R5, UR7, R4 ;  /* 0x0000000705057c24 */ /* 0x000fe2000f8e0204 */
[----:B------:R-:W-:-:S03]  /*b800*/  ISETP.NE.AND.EX P1, PT, RZ, UR11, PT, P1 ;  /* 0x0000000bff007c0c */ /* 0x000fc6000bf25310 */
[----:B------:R-:W-:-:S05]  /*b810*/  IMAD.IADD R3, R3, 0x1, R5 ;  /* 0x0000000103037824 */ /* 0x000fca00078e0205 */
[--C-:B------:R-:W-:Y:S02]  /*b820*/  SHF.R.U64 R10, R2, UR6, R3.reuse ;  /* 0x00000006020a7c19 */ /* 0x100fe40008001203 */
[----:B------:R-:W-:Y:S01]  /*b830*/  SHF.R.U32.HI R3, RZ, UR6, R3 ;  /* 0x00000006ff037c19 */ /* 0x000fe20008011603 */
[----:B------:R-:W-:Y:S01]  /*b840*/  ULDC UR6, c[0x0][0x608] ;  /* 0x0001820000067ab9 */ /* 0x000fe20000000800 */
[----:B0-----:R-:W-:Y:S02]  /*b850*/  R2UR UR7, R6 ;  /* 0x00000000060772ca */ /* 0x001fe400000e0000 */
[--C-:B------:R-:W-:Y:S02]  /*b860*/  SHF.R.U64 R12, R10, UR6, R3.reuse ;  /* 0x000000060a0c7c19 */ /* 0x100fe40008001203 */
[----:B------:R-:W-:Y:S01]  /*b870*/  SHF.R.U32.HI R3, RZ, UR6, R3 ;  /* 0x00000006ff037c19 */ /* 0x000fe20008011603 */
[----:B------:R-:W-:-:S03]  /*b880*/  UIADD3 UR6, -UR5, URZ, URZ ;  /* 0x0000003f05067290 */ /* 0x000fc6000fffe13f */
[--C-:B------:R-:W-:Y:S01]  /*b890*/  SHF.R.U64 R13, R12, UR8, R3.reuse ;  /* 0x000000080c0d7c19 */ /* 0x100fe20008001203 */
[----:B------:R-:W-:Y:S01]  /*b8a0*/  ULDC UR5, c[0x0][0x144] ;  /* 0x0000510000057ab9 */ /* 0x000fe20000000800 */
[----:B------:R-:W-:-:S03]  /*b8b0*/  SHF.R.U32.HI R3, RZ, UR8, R3 ;  /* 0x00000008ff037c19 */ /* 0x000fc60008011603 */
[----:B------:R-:W-:Y:S01]  /*b8c0*/  IMAD.MOV.U32 R2, RZ, RZ, R13 ;  /* 0x000000ffff027224 */ /* 0x000fe200078e000d */
[----:B------:R-:W-:Y:S06]  /*b8d0*/  @!P1 BRA `(.L_x_305) ;  /* 0x0000000000289947 */ /* 0x000fec0003800000 */
        /* <DEDUP_REMOVED lines=10> */
.L_x_305:
[----:B------:R-:W-:Y:S01]  /*b980*/  UISETP.NE.AND UP0, UPT, UR40, URZ, UPT ;  /* 0x0000003f2800728c */ /* 0x000fe2000bf05270 */
[----:B------:R-:W-:Y:S01]  /*b990*/  SHF.R.U64 R3, R2, UR12, R3 ;  /* 0x0000000c02037c19 */ /* 0x000fe20008001203 */
[----:B------:R-:W-:Y:S01]  /*b9a0*/  UIADD3 UR7, -UR7, URZ, URZ ;  /* 0x0000003f07077290 */ /* 0x000fe2000fffe13f */
[----:B------:R-:W-:Y:S01]  /*b9b0*/  LOP3.LUT R2, R12, UR22, RZ, 0xc0, !PT ;  /* 0x000000160c027c12 */ /* 0x000fe2000f8ec0ff */
[----:B------:R-:W-:Y:S01]  /*b9c0*/  UIMAD UR4, UR5, UR6, UR4 ;  /* 0x00000006050472a4 */ /* 0x000fe2000f8e0204 */
[----:B------:R-:W-:Y:S01]  /*b9d0*/  LOP3.LUT R5, R10, UR13, RZ, 0xc0, !PT ;  /* 0x0000000d0a057c12 */ /* 0x000fe2000f8ec0ff */
[----:B------:R-:W-:Y:S01]  /*b9e0*/  IMAD.MOV R4, RZ, RZ, -R3 ;  /* 0x000000ffff047224 */ /* 0x000fe200078e0a03 */
[----:B------:R-:W-:Y:S01]  /*b9f0*/  ULDC UR5, c[0x0][0x148] ;  /* 0x0000520000057ab9 */ /* 0x000fe20000000800 */
[----:B------:R-:W-:Y:S01]  /*ba00*/  IMAD R18, R3, UR14, R2 ;  /* 0x0000000e03127c24 */ /* 0x000fe2000f8e0202 */
[----:B------:R-:W-:Y:S01]  /*ba10*/  PLOP3.LUT P1, PT, PT, PT, UP0, 0x80, 0x0 ;  /* 0x000000000000781c */ /* 0x000fe20003f2f008 */
[----:B------:R-:W-:Y:S01]  /*ba20*/  IMAD.MOV.U32 R3, RZ, RZ, 0x1 ;  /* 0x00000001ff037424 */ /* 0x000fe200078e00ff */
[----:B------:R-:W-:-:S03]  /*ba30*/  @UP0 UIMAD UR4, UR5, UR7, UR9 ;  /* 0x00000007050402a4 */ /* 0x000fc6000f8e0209 */
[----:B------:R-:W-:Y:S02]  /*ba40*/  ULDC UR5, c[0x0][0x638] ;  /* 0x00018e0000057ab9 */ /* 0x000fe40000000800 */
[----:B------:R-:W-:Y:S02]  /*ba50*/  IMAD R2, R4, UR5, R13 ;  /* 0x0000000504027c24 */ /* 0x000fe4000f8e020d */
[----:B--2---:R-:W-:Y:S01]  /*ba60*/  IMAD R18, R18, R15, UR4 ;  /* 0x0000000412127e24 */ /* 0x004fe2000f8e020f */
[----:B------:R-:W-:Y:S02]  /*ba70*/  ULDC UR4, c[0x0][0x600] ;  /* 0x0001800000047ab9 */ /* 0x000fe40000000800 */
[----:B------:R-:W-:-:S05]  /*ba80*/  IMAD R5, R2, UR4, R5 ;  /* 0x0000000402057c24 */ /* 0x000fca000f8e0205 */
[----:B------:R-:W-:Y:S02]  /*ba90*/  SEL R2, R5, R18, !P1 ;  /* 0x0000001205027207 */ /* 0x000fe40004800000 */
[----:B------:R-:W-:-:S07]  /*baa0*/  SEL R18, R18, R5, !P1 ;  /* 0x0000000512127207 */ /* 0x000fce0004800000 */
.L_x_303:
[----:B------:R-:W-:Y:S05]  /*bab0*/  BSYNC B1 ;  /* 0x0000000000017941 */ /* 0x000fea0003800000 */
.L_x_302:
[----:B------:R-:W-:-:S13]  /*bac0*/  LOP3.LUT P1, RZ, R3, 0xff, RZ, 0xc0, !PT ;  /* 0x000000ff03ff7812 */ /* 0x000fda000782c0ff */
[----:B------:R-:W-:Y:S05]  /*bad0*/  @P1 BRA `(.L_x_306) ;  /* 0xfffffff000f01947 */ /* 0x000fea000383ffff */
[----:B------:R-:W-:Y:S05]  /*bae0*/  BSYNC B0 ;  /* 0x0000000000007941 */ /* 0x000fea0003800000 */
.L_x_294:
[----:B------:R-:W-:-:S03]  /*baf0*/  UMOV UR4, 0xffffffff ;  /* 0xffffffff00047882 */ /* 0x000fc60000000000 */
[----:B------:R-:W-:Y:S05]  /*bb00*/  BRA.DIV UR4, `(.L_x_307) ;  /* 0x0000000204fc7947 */ /* 0x000fea000b800000 */
[----:B------:R-:W-:-:S13]  /*bb10*/  ELECT P6, URZ, PT ;  /* 0x00000000003f782f */ /* 0x000fda00038c0000 */
.L_x_321:
[----:B------:R-:W-:Y:S04]  /*bb20*/  BSSY B0, `(.L_x_308) ;  /* 0x000001a000007945 */ /* 0x000fe80003800000 */
[----:B------:R-:W-:Y:S05]  /*bb30*/  @!P6 BRA `(.L_x_309) ;  /* 0x000000000060e947 */ /* 0x000fea0003800000 */
[----:B------:R-:W-:-:S04]  /*bb40*/  ULOP3.LUT UR4, UR42, 0x2, URZ, 0xfc, !UPT ;  /* 0x000000022a047892 */ /* 0x000fc8000f8efc3f */
[----:B------:R-:W-:-:S06]  /*bb50*/  UISETP.NE.AND UP0, UPT, UR4, 0x3, UPT ;  /* 0x000000030400788c */ /* 0x000fcc000bf05270 */
[----:B------:R-:W-:-:S13]  /*bb60*/  PLOP3.LUT P0, PT, PT, PT, UP0, 0x80, 0x0 ;  /* 0x000000000000781c */ /* 0x000fda0003f0f008 */
[----:B------:R-:W-:Y:S05]  /*bb70*/  @!P0 BRA `(.L_x_310) ;  /* 0x0000000000048947 */ /* 0x000fea0003800000 */
[----:B------:R-:W-:Y:S01]  /*bb80*/  BPT.TRAP 0x1 ;  /* 0x000000040000795c */ /* 0x000fe20000300000 */
.L_x_310:
[----:B------:R-:W0:Y:S01]  /*bb90*/  S2R R3, SR_CgaCtaId ;  /* 0x0000000000037919 */ /* 0x000e220000008800 */
[----:B------:R-:W-:Y:S02]  /*bba0*/  MOV R0, 0x400 ;  /* 0x0000040000007802 */ /* 0x000fe40000000f00 */
[----:B------:R-:W-:Y:S02]  /*bbb0*/  SHF.L.U32 R2, R9, 0x1f, RZ ;  /* 0x0000001f09027819 */ /* 0x000fe400000006ff */
[----:B0-----:R-:W-:-:S05]  /*bbc0*/  LEA R3, R3, R0, 0x18 ;  /* 0x0000000003037211 */ /* 0x001fca00078ec0ff */
[----:B------:R-:W-:-:S04]  /*bbd0*/  VIADD R3, R3, 0x10 ;  /* 0x0000001003037836 */ /* 0x000fc80000000000 */
[C---:B------:R-:W-:Y:S02]  /*bbe0*/  IMAD R5, R8.reuse, 0x8, R3 ;  /* 0x0000000808057824 */ /* 0x040fe400078e0203 */
[----:B------:R-:W-:Y:S02]  /*bbf0*/  VIADD R8, R8, 0x1 ;  /* 0x0000000108087836 */ /* 0x000fe40000000000 */
[----:B------:R-:W0:Y:S03]  /*bc00*/  SYNCS.PHASECHK.TRANS64.TRYWAIT P0, [R5+URZ], R2 ;  /* 0x00000002050075a7 */ /* 0x000e26000800017f */
[----:B------:R-:W-:-:S04]  /*bc10*/  ISETP.NE.AND P1, PT, R8, 0x2, PT ;  /* 0x000000020800780c */ /* 0x000fc80003f25270 */
[----:B------:R-:W-:Y:S02]  /*bc20*/  SEL R0, RZ, 0x1, P1 ;  /* 0x00000001ff007807 */ /* 0x000fe40000800000 */
[----:B------:R-:W-:Y:S02]  /*bc30*/  SEL R8, R8, RZ, P1 ;  /* 0x000000ff08087207 */ /* 0x000fe40000800000 */
[----:B------:R-:W-:Y:S01]  /*bc40*/  LOP3.LUT R0, R9, R0, RZ, 0x3c, !PT ;  /* 0x0000000009007212 */ /* 0x000fe200078e3cff */
[----:B0-----:R-:W-:Y:S06]  /*bc50*/  @!P0 BRA `(.L_x_311) ;  /* 0x0000000000c88947 */ /* 0x001fec0003800000 */
.L_x_322:
[----:B------:R-:W-:Y:S01]  /*bc60*/  IMAD R3, R8, 0x8, R3 ;  /* 0x0000000808037824 */ /* 0x000fe200078e0203 */
[----:B------:R-:W-:-:S07]  /*bc70*/  SHF.L.U32 R0, R0, 0x1f, RZ ;  /* 0x0000001f00007819 */ /* 0x000fce00000006ff */
.L_x_312:
[----:B-1----:R1:W2:Y:S02]  /*bc80*/  SYNCS.PHASECHK.TRANS64.TRYWAIT P0, [R3+URZ], R0 ;  /* 0x00000000030075a7 */ /* 0x0022a4000800017f */
[----:B--2---:R-:W-:Y:S05]  /*bc90*/  @!P0 NANOSLEEP.SYNCS 0x989680 ;  /* 0x009896800000895d */ /* 0x004fea0003900000 */
[----:B------:R-:W2:Y:S02]  /*bca0*/  @!P0 SYNCS.PHASECHK.TRANS64 P0, [R3+URZ], R0 ;  /* 0x00000000030085a7 */ /* 0x000ea4000800007f */
[----:B--2---:R-:W-:Y:S05]  /*bcb0*/  @!P0 BRA `(.L_x_312) ;  /* 0xfffffffc00f08947 */ /* 0x004fea000383ffff */
.L_x_309:
[----:B------:R-:W-:Y:S05]  /*bcc0*/  BSYNC B0 ;  /* 0x0000000000007941 */ /* 0x000fea0003800000 */
.L_x_308:
[----:B------:R-:W-:Y:S05]  /*bcd0*/  EXIT ;  /* 0x000000000000794d */ /* 0x000fea0003800000 */
.L_x_18:
[----:B0-----:R0:W1:Y:S02]  /*bce0*/  SYNCS.PHASECHK.TRANS64.TRYWAIT P0, [R159+URZ], R0 ;  /* 0x000000009f0075a7 */ /* 0x001064000800017f */
[----:B-1----:R-:W-:Y:S05]  /*bcf0*/  @!P0 NANOSLEEP.SYNCS 0x989680 ;  /* 0x009896800000895d */ /* 0x002fea0003900000 */
[----:B------:R-:W1:Y:S02]  /*bd00*/  @!P0 SYNCS.PHASECHK.TRANS64 P0, [R159+URZ], R0 ;  /* 0x000000009f0085a7 */ /* 0x000e64000800007f */
[----:B-1----:R-:W-:Y:S05]  /*bd10*/  @!P0 BRA `(.L_x_18) ;  /* 0xfffffffc00f08947 */ /* 0x002fea000383ffff */
[----:B------:R-:W-:Y:S05]  /*bd20*/  BRA `(.L_x_313) ;  /* 0xffffff5800a07947 */ /* 0x000fea000383ffff */
.L_x_23:
[----:B-1----:R1:W2:Y:S02]  /*bd30*/  SYNCS.PHASECHK.TRANS64.TRYWAIT P1, [R3+URZ], R0 ;  /* 0x00000000030075a7 */ /* 0x0022a4000802017f */
[----:B--2---:R-:W-:Y:S05]  /*bd40*/  @!P1 NANOSLEEP.SYNCS 0x989680 ;  /* 0x009896800000995d */ /* 0x004fea0003900000 */
[----:B------:R-:W2:Y:S02]  /*bd50*/  @!P1 SYNCS.PHASECHK.TRANS64 P1, [R3+URZ], R0 ;  /* 0x00000000030095a7 */ /* 0x000ea4000802007f */
[----:B--2---:R-:W-:Y:S05]  /*bd60*/  @!P1 BRA `(.L_x_23) ;  /* 0xfffffffc00f09947 */ /* 0x004fea000383ffff */
[----:B------:R-:W-:Y:S05]  /*bd70*/  BRA `(.L_x_22) ;  /* 0xffffff5c00107947 */ /* 0x000fea000383ffff */
.L_x_28:
[----:B-1----:R-:W-:-:S04]  /*bd80*/  IMAD.U32 R5, RZ, RZ, UR7 ;  /* 0x00000007ff057e24 */ /* 0x002fc8000f8e00ff */
[----:B------:R1:W2:Y:S03]  /*bd90*/  SYNCS.PHASECHK.TRANS64.TRYWAIT P1, [R5+URZ], R4 ;  /* 0x00000004050075a7 */ /* 0x0002a6000802017f */
[----:B--2---:R-:W-:Y:S05]  /*bda0*/  @!P1 NANOSLEEP.SYNCS 0x989680 ;  /* 0x009896800000995d */ /* 0x004fea0003900000 */
[----:B------:R-:W2:Y:S02]  /*bdb0*/  @!P1 SYNCS.PHASECHK.TRANS64 P1, [R5+URZ], R4 ;  /* 0x00000004050095a7 */ /* 0x000ea4000802007f */
[----:B--2---:R-:W-:Y:S05]  /*bdc0*/  @!P1 BRA `(.L_x_28) ;  /* 0xfffffffc00ec9947 */ /* 0x004fea000383ffff */
[----:B------:R-:W-:Y:S05]  /*bdd0*/  BRA `(.L_x_27) ;  /* 0xffffff60006c7947 */ /* 0x000fea000383ffff */
.L_x_34:
[----:B0-----:R0:W1:Y:S02]  /*bde0*/  SYNCS.PHASECHK.TRANS64.TRYWAIT P0, [R159+URZ+0x10], R0 ;  /* 0x000010009f0075a7 */ /* 0x001064000800017f */
[----:B-1----:R-:W-:Y:S05]  /*bdf0*/  @!P0 NANOSLEEP.SYNCS 0x989680 ;  /* 0x009896800000895d */ /* 0x002fea0003900000 */
[----:B------:R-:W1:Y:S02]  /*be00*/  @!P0 SYNCS.PHASECHK.TRANS64 P0, [R159+URZ+0x10], R0 ;  /* 0x000010009f0085a7 */ /* 0x000e64000800007f */
[----:B-1----:R-:W-:Y:S05]  /*be10*/  @!P0 BRA `(.L_x_34) ;  /* 0xfffffffc00f08947 */ /* 0x002fea000383ffff */
[----:B------:R-:W-:Y:S05]  /*be20*/  BRA `(.L_x_314) ;  /* 0xffffff68004c7947 */ /* 0x000fea000383ffff */
.L_x_295:
[----:B------:R-:W-:Y:S01]  /*be30*/  BSSY B1, `(.L_x_315) ;  /* 0x0000006000017945 */ /* 0x000fe20003800000 */
[----:B------:R-:W-:-:S07]  /*be40*/  IMAD.MOV.U32 R15, RZ, RZ, -0x1 ;  /* 0xffffffffff0f7424 */ /* 0x000fce00078e00ff */
[----:B------:R-:W-:Y:S05]  /*be50*/  WARPSYNC.COLLECTIVE R15, `(.L_x_316) ;  /* 0x000000000f0c7348 */ /* 0x000fea0003c00000 */
[----:B------:R-:W-:Y:S02]  /*be60*/  ELECT P6, UR62, PT ;  /* 0x00000000003e782f */ /* 0x000fe400038c0000 */
[----:B------:R-:W-:Y:S01]  /*be70*/  MOV R14, UR62 ;  /* 0x0000003e000e7c02 */ /* 0x000fe20008000f00 */
[----:B------:R-:W-:Y:S10]  /*be80*/  ENDCOLLECTIVE ;  /* 0x000000000000791b */ /* 0x000ff40003800000 */
.L_x_316:
[----:B------:R-:W-:Y:S05]  /*be90*/  BSYNC B1 ;  /* 0x0000000000017941 */ /* 0x000fea0003800000 */
.L_x_315:
[----:B------:R-:W-:Y:S05]  /*bea0*/  BRA `(.L_x_317) ;  /* 0xfffffff000087947 */ /* 0x000fea000383ffff */
.L_x_298:
[----:B-1----:R1:W2:Y:S02]  /*beb0*/  SYNCS.PHASECHK.TRANS64.TRYWAIT P1, [R7+URZ+0x10], R4 ;  /* 0x00001004070075a7 */ /* 0x0022a4000802017f */
[----:B--2---:R-:W-:Y:S05]  /*bec0*/  @!P1 NANOSLEEP.SYNCS 0x989680 ;  /* 0x009896800000995d */ /* 0x004fea0003900000 */
[----:B------:R-:W2:Y:S02]  /*bed0*/  @!P1 SYNCS.PHASECHK.TRANS64 P1, [R7+URZ+0x10], R4 ;  /* 0x00001004070095a7 */ /* 0x000ea4000802007f */
[----:B--2---:R-:W-:Y:S05]  /*bee0*/  @!P1 BRA `(.L_x_298) ;  /* 0xfffffffc00f09947 */ /* 0x004fea000383ffff */
[----:B------:R-:W-:Y:S05]  /*bef0*/  BRA `(.L_x_318) ;  /* 0xfffffff000407947 */ /* 0x000fea000383ffff */
.L_x_307:
[----:B------:R-:W-:Y:S01]  /*bf00*/  BSSY B0, `(.L_x_319) ;  /* 0x0000006000007945 */ /* 0x000fe20003800000 */
[----:B------:R-:W-:-:S07]  /*bf10*/  IMAD.MOV.U32 R15, RZ, RZ, -0x1 ;  /* 0xffffffffff0f7424 */ /* 0x000fce00078e00ff */
[----:B------:R-:W-:Y:S05]  /*bf20*/  WARPSYNC.COLLECTIVE R15, `(.L_x_320) ;  /* 0x000000000f0c7348 */ /* 0x000fea0003c00000 */
[----:B------:R-:W-:Y:S02]  /*bf30*/  ELECT P6, UR62, PT ;  /* 0x00000000003e782f */ /* 0x000fe400038c0000 */
[----:B------:R-:W-:Y:S01]  /*bf40*/  MOV R14, UR62 ;  /* 0x0000003e000e7c02 */ /* 0x000fe20008000f00 */
[----:B------:R-:W-:Y:S10]  /*bf50*/  ENDCOLLECTIVE ;  /* 0x000000000000791b */ /* 0x000ff40003800000 */
.L_x_320:
[----:B------:R-:W-:Y:S05]  /*bf60*/  BSYNC B0 ;  /* 0x0000000000007941 */ /* 0x000fea0003800000 */
.L_x_319:
[----:B------:R-:W-:Y:S05]  /*bf70*/  BRA `(.L_x_321) ;  /* 0xfffffff800e87947 */ /* 0x000fea000383ffff */
.L_x_311:
[----:B0-----:R0:W1:Y:S02]  /*bf80*/  SYNCS.PHASECHK.TRANS64.TRYWAIT P0, [R5+URZ], R2 ;  /* 0x00000002050075a7 */ /* 0x001064000800017f */
[----:B-1----:R-:W-:Y:S05]  /*bf90*/  @!P0 NANOSLEEP.SYNCS 0x989680 ;  /* 0x009896800000895d */ /* 0x002fea0003900000 */
[----:B------:R-:W1:Y:S02]  /*bfa0*/  @!P0 SYNCS.PHASECHK.TRANS64 P0, [R5+URZ], R2 ;  /* 0x00000002050085a7 */ /* 0x000e64000800007f */
[----:B-1----:R-:W-:Y:S05]  /*bfb0*/  @!P0 BRA `(.L_x_311) ;  /* 0xfffffffc00f08947 */ /* 0x002fea000383ffff */
[----:B------:R-:W-:Y:S05]  /*bfc0*/  BRA `(.L_x_322) ;  /* 0xfffffffc00247947 */ /* 0x000fea000383ffff */
.L_x_323:
[----:B------:R-:W-:-:S00]  /*bfd0*/  BRA `(.L_x_323) ;  /* 0xfffffffc00fc7947 */ /* 0x000fc0000383ffff */
[----:B------:R-:W-:-:S00]  /*bfe0*/  NOP ;  /* 0x0000000000007918 */ /* 0x000fc00000000000 */
        /* <DEDUP_REMOVED lines=9> */
.L_x_324:


//--------------------- .nv.global.init           --------------------------
	.section	.nv.global.init,"aw",@progbits
.nv.global.init:
	.type		$str$22,@object
	.size		$str$22,($str$23 - $str$22)
$str$22:
        /*0000*/ 	.byte	0x6b, 0x5f, 0x74, 0x69, 0x6c, 0x65, 0x5f, 0x63, 0x6f, 0x75, 0x6e, 0x74, 0x20, 0x3e, 0x3d, 0x20
        /*0010*/ 	.byte	0x31, 0x00
	.type		$str$23,@object
	.size		$str$23,(__unnamed_1 - $str$23)
$str$23:
        /*0012*/ 	.byte	0x2f, 0x74, 0x6d, 0x70, 0x2f, 0x63, 0x75, 0x74, 0x6c, 0x61, 0x73, 0x73, 0x5f, 0x73, 0x77, 0x65
        /*0022*/ 	.byte	0x65, 0x70, 0x5f, 0x73, 0x72, 0x63, 0x2f, 0x69, 0x6e, 0x63, 0x6c, 0x75, 0x64, 0x65, 0x2f, 0x63
        /*0032*/ 	.byte	0x75, 0x74, 0x6c, 0x61, 0x73, 0x73, 0x2f, 0x67, 0x65, 0x6d, 0x6d, 0x2f, 0x63, 0x6f, 0x6c, 0x6c
        /*0042*/ 	.byte	0x65, 0x63, 0x74, 0x69, 0x76, 0x65, 0x2f, 0x73, 0x6d, 0x39, 0x30, 0x5f, 0x6d, 0x6d, 0x61, 0x5f
        /*0052*/ 	.byte	0x74, 0x6d, 0x61, 0x5f, 0x67, 0x6d, 0x6d, 0x61, 0x5f, 0x73, 0x73, 0x5f, 0x77, 0x61, 0x72, 0x70
        /*0062*/ 	.byte	0x73, 0x70, 0x65, 0x63, 0x69, 0x61, 0x6c, 0x69, 0x7a, 0x65, 0x64, 0x2e, 0x68, 0x70, 0x70, 0x00
	.type		__unnamed_1,@object
	.size		__unnamed_1,(.L_0 - __unnamed_1)
__unnamed_1:
        /*0072*/ 	.byte	0x76, 0x6f, 0x69, 0x64, 0x20, 0x63, 0x75, 0x74, 0x6c, 0x61, 0x73, 0x73, 0x3a, 0x3a, 0x67, 0x65
        /* <DEDUP_REMOVED lines=180> */
        /*0bc2*/ 	.byte	0x65, 0x3a, 0x3a, 0x69, 0x64, 0x65, 0x6e, 0x74, 0x69, 0x74, 0x79, 0x5d, 0x00
.L_0:


//--------------------- .nv.shared._ZN7cutlass13device_kernelINS_4gemm6kernel13GemmUniversalIN4cute5tupleIJiiiiEEENS1_10collective13CollectiveMmaINS1_34MainloopSm90TmaGmmaWarpSpecializedILi2ENS5_IJNS4_1CILi4EEESB_NSA_ILi1EEEEEENS1_32KernelTmaWarpSpecializedPingpongEEENS5_IJNSA_ILi64EEENSA_ILi256EEENSA_ILi128EEEEEENS_6half_tENS5_IJlSC_lEEESK_SL_NS4_8TiledMMAINS4_8MMA_AtomIJNS4_4SM904GMMA26MMA_64x256x16_F32F16F16_SSILNSP_5MajorE0ELSR_0ELNSP_7ScaleInE1ELSS_1EEEEEENS4_6LayoutINS5_IJSC_SC_SC_EEENS5_IJNSA_ILi0EEESX_SX_EEEEENS5_IJNS4_10UnderscoreES10_S10_EEEEENS4_23SM90_TMA_LOAD_MULTICASTENS4_14ComposedLayoutINS4_7SwizzleILi3ELi4ELi3EEENS4_18smem_ptr_flag_bitsILi16EEENSV_INS5_IJNSA_ILi8EEESG_EEENS5_IJSG_SC_EEEEEEEvNS4_8identityES13_S1D_vS1E_EENS_8epilogue10collective6detail29Sm90TmaWarpSpecializedAdapterINS1H_15DefaultEpilogueISK_SL_SL_NS1G_6thread17LinearCombinationISK_Li1EffLNS1L_9ScaleType4KindE0ELNS_15FloatRoundStyleE2ESK_EENS1_15EpilogueDefaultEEEEEvvEEEEvNT_6ParamsE --------------------------
	.section	.nv.shared._ZN7cutlass13device_kernelINS_4gemm6kernel13GemmUniversalIN4cute5tupleIJiiiiEEENS1_10collective13CollectiveMmaINS1_34MainloopSm90TmaGmmaWarpSpecializedILi2ENS5_IJNS4_1CILi4EEESB_NSA_ILi1EEEEEENS1_32KernelTmaWarpSpecializedPingpongEEENS5_IJNSA_ILi64EEENSA_ILi256EEENSA_ILi128EEEEEENS_6half_tENS5_IJlSC_lEEESK_SL_NS4_8TiledMMAINS4_8MMA_AtomIJNS4_4SM904GMMA26MMA_64x256x16_F32F16F16_SSILNSP_5MajorE0ELSR_0ELNSP_7ScaleInE1ELSS_1EEEEEENS4_6LayoutINS5_IJSC_SC_SC_EEENS5_IJNSA_ILi0EEESX_SX_EEEEENS5_IJNS4_10UnderscoreES10_S10_EEEEENS4_23SM90_TMA_LOAD_MULTICASTENS4_14ComposedLayoutINS4_7SwizzleILi3ELi4ELi3EEENS4_18smem_ptr_flag_bitsILi16EEENSV_INS5_IJNSA_ILi8EEESG_EEENS5_IJSG_SC_EEEEEEEvNS4_8identityES13_S1D_vS1E_EENS_8epilogue10collective6detail29Sm90TmaWarpSpecializedAdapterINS1H_15DefaultEpilogueISK_SL_SL_NS1G_6thread17LinearCombinationISK_Li1EffLNS1L_9ScaleType4KindE0ELNS_15FloatRoundStyleE2ESK_EENS1_15EpilogueDefaultEEEEEvvEEEEvNT_6ParamsE,"aw",@nobits
	.sectionflags	@""
	.align	16
	.zero		1024


//--------------------- .nv.shared.reserved.0     --------------------------
	.section	.nv.shared.reserved.0,"aw",@nobits
	.weak		__nv_reservedSMEM_offset_0_alias
	.size		__nv_reservedSMEM_offset_0_alias, 0, 0
	.other		__nv_reservedSMEM_offset_0_alias,@"STO_CUDA_RESERVED_SHARED STV_DEFAULT"
__nv_reservedSMEM_offset_0_alias:
	.zero		0


//--------------------- .nv.global                --------------------------
	.section	.nv.global,"aw",@nobits
.nv.global:
	.type		_ZN40_INTERNAL_4c6019b6_4_k_cu_2ea1aa8d_256464cute1_E,@object
	.size		_ZN40_INTERNAL_4c6019b6_4_k_cu_2ea1aa8d_256464cute1_E,(_ZN40_INTERNAL_4c6019b6_4_k_cu_2ea1aa8d_256464cuda3std3__45__cpo6cbeginE - _ZN40_INTERNAL_4c6019b6_4_k_cu_2ea1aa8d_256464cute1_E)
_ZN40_INTERNAL_4c6019b6_4_k_cu_2ea1aa8d_256464cute1_E:
	.zero		1
	.type		_ZN40_INTERNAL_4c6019b6_4_k_cu_2ea1aa8d_256464cuda3std3__45__cpo6cbeginE,@object
	.size		_ZN40_INTERNAL_4c6019b6_4_k_cu_2ea1aa8d_256464cuda3std3__45__cpo6cbeginE,(_ZN40_INTERNAL_4c6019b6_4_k_cu_2ea1aa8d_256464cuda3std3__48in_placeE - _ZN40_INTERNAL_4c6019b6_4_k_cu_2ea1aa8d_256464cuda3std3__45__cpo6cbeginE)
_ZN40_INTERNAL_4c6019b6_4_k_cu_2ea1aa8d_256464cuda3std3__45__cpo6cbeginE:
	.zero		1
	.type		_ZN40_INTERNAL_4c6019b6_4_k_cu_2ea1aa8d_256464cuda3std3__48in_placeE,@object
	.size		_ZN40_INTERNAL_4c6019b6_4_k_cu_2ea1aa8d_256464cuda3std3__48in_placeE,(_ZN40_INTERNAL_4c6019b6_4_k_cu_2ea1aa8d_256464cuda3std6ranges3__45__cpo9iter_moveE - _ZN40_INTERNAL_4c6019b6_4_k_cu_2ea1aa8d_256464cuda3std3__48in_placeE)
_ZN40_INTERNAL_4c6019b6_4_k_cu_2ea1aa8d_256464cuda3std3__48in_placeE:
	.zero		1
	.type		_ZN40_INTERNAL_4c6019b6_4_k_cu_2ea1aa8d_256464cuda3std6ranges3__45__cpo9iter_moveE,@object
	.size		_ZN40_INTERNAL_4c6019b6_4_k_cu_2ea1aa8d_256464cuda3std6ranges3__45__cpo9iter_moveE,(_ZN40_INTERNAL_4c6019b6_4_k_cu_2ea1aa8d_256464cuda3std3__45__cpo5beginE - _ZN40_INTERNAL_4c6019b6_4_k_cu_2ea1aa8d_256464cuda3std6ranges3__45__cpo9iter_moveE)
_ZN40_INTERNAL_4c6019b6_4_k_cu_2ea1aa8d_256464cuda3std6ranges3__45__cpo9iter_moveE:
	.zero		1
	.type		_ZN40_INTERNAL_4c6019b6_4_k_cu_2ea1aa8d_256464cuda3std3__45__cpo5beginE,@object
	.size		_ZN40_INTERNAL_4c6019b6_4_k_cu_2ea1aa8d_256464cuda3std3__45__cpo5beginE,(_ZN40_INTERNAL_4c6019b6_4_k_cu_2ea1aa8d_256464cuda3std3__442_GLOBAL__N__4c6019b6_4_k_cu_2ea1aa8d_256466ignoreE - _ZN40_INTERNAL_4c6019b6_4_k_cu_2ea1aa8d_256464cuda3std3__45__cpo5beginE)
_ZN40_INTERNAL_4c6019b6_4_k_cu_2ea1aa8d_256464cuda3std3__45__cpo5beginE:
	.zero		1
	.type		_ZN40_INTERNAL_4c6019b6_4_k_cu_2ea1aa8d_256464cuda3std3__442_GLOBAL__N__4c6019b6_4_k_cu_2ea1aa8d_256466ignoreE,@object
	.size		_ZN40_INTERNAL_4c6019b6_4_k_cu_2ea1aa8d_256464cuda3std3__442_GLOBAL__N__4c6019b6_4_k_cu_2ea1aa8d_256466ignoreE,(_ZN40_INTERNAL_4c6019b6_4_k_cu_2ea1aa8d_256464cute7productE - _ZN40_INTERNAL_4c6019b6_4_k_cu_2ea1aa8d_256464cuda3std3__442_GLOBAL__N__4c6019b6_4_k_cu_2ea1aa8d_256466ignoreE)
_ZN40_INTERNAL_4c6019b6_4_k_cu_2ea1aa8d_256464cuda3std3__442_GLOBAL__N__4c6019b6_4_k_cu_2ea1aa8d_256466ignoreE:
	.zero		1
	.type		_ZN40_INTERNAL_4c6019b6_4_k_cu_2ea1aa8d_256464cute7productE,@object
	.size		_ZN40_INTERNAL_4c6019b6_4_k_cu_2ea1aa8d_256464cute7productE,(_ZN40_INTERNAL_4c6019b6_4_k_cu_2ea1aa8d_256464cuda3std3__45__cpo3endE - _ZN40_INTERNAL_4c6019b6_4_k_cu_2ea1aa8d_256464cute7productE)
_ZN40_INTERNAL_4c6019b6_4_k_cu_2ea1aa8d_256464cute7productE:
	.zero		1
	.type		_ZN40_INTERNAL_4c6019b6_4_k_cu_2ea1aa8d_256464cuda3std3__45__cpo3endE,@object
	.size		_ZN40_INTERNAL_4c6019b6_4_k_cu_2ea1aa8d_256464cuda3std3__45__cpo3endE,(_ZN40_INTERNAL_4c6019b6_4_k_cu_2ea1aa8d_256464cuda3std3__419piecewise_constructE - _ZN40_INTERNAL_4c6019b6_4_k_cu_2ea1aa8d_256464cuda3std3__45__cpo3endE)
_ZN40_INTERNAL_4c6019b6_4_k_cu_2ea1aa8d_256464cuda3std3__45__cpo3endE:
	.zero		1
	.type		_ZN40_INTERNAL_4c6019b6_4_k_cu_2ea1aa8d_256464cuda3std3__419piecewise_constructE,@object
	.size		_ZN40_INTERNAL_4c6019b6_4_k_cu_2ea1aa8d_256464cuda3std3__419piecewise_constructE,(_ZN40_INTERNAL_4c6019b6_4_k_cu_2ea1aa8d_256464cuda3std3__45__cpo4cendE - _ZN40_INTERNAL_4c6019b6_4_k_cu_2ea1aa8d_256464cuda3std3__419piecewise_constructE)
_ZN40_INTERNAL_4c6019b6_4_k_cu_2ea1aa8d_256464cuda3std3__419piecewise_constructE:
	.zero		1
	.type		_ZN40_INTERNAL_4c6019b6_4_k_cu_2ea1aa8d_256464cuda3std3__45__cpo4cendE,@object
	.size		_ZN40_INTERNAL_4c6019b6_4_k_cu_2ea1aa8d_256464cuda3std3__45__cpo4cendE,(_ZN40_INTERNAL_4c6019b6_4_k_cu_2ea1aa8d_256464cuda3std6ranges3__45__cpo4swapE - _ZN40_INTERNAL_4c6019b6_4_k_cu_2ea1aa8d_256464cuda3std3__45__cpo4cendE)
_ZN40_INTERNAL_4c6019b6_4_k_cu_2ea1aa8d_256464cuda3std3__45__cpo4cendE:
	.zero		1
	.type		_ZN40_INTERNAL_4c6019b6_4_k_cu_2ea1aa8d_256464cuda3std6ranges3__45__cpo4swapE,@object
	.size		_ZN40_INTERNAL_4c6019b6_4_k_cu_2ea1aa8d_256464cuda3std6ranges3__45__cpo4swapE,(.L_8 - _ZN40_INTERNAL_4c6019b6_4_k_cu_2ea1aa8d_256464cuda3std6ranges3__45__cpo4swapE)
_ZN40_INTERNAL_4c6019b6_4_k_cu_2ea1aa8d_256464cuda3std6ranges3__45__cpo4swapE:
	.zero		1
.L_8:


//--------------------- .nv.constant0._ZN7cutlass13device_kernelINS_4gemm6kernel13GemmUniversalIN4cute5tupleIJiiiiEEENS1_10collective13CollectiveMmaINS1_34MainloopSm90TmaGmmaWarpSpecializedILi2ENS5_IJNS4_1CILi4EEESB_NSA_ILi1EEEEEENS1_32KernelTmaWarpSpecializedPingpongEEENS5_IJNSA_ILi64EEENSA_ILi256EEENSA_ILi128EEEEEENS_6half_tENS5_IJlSC_lEEESK_SL_NS4_8TiledMMAINS4_8MMA_AtomIJNS4_4SM904GMMA26MMA_64x256x16_F32F16F16_SSILNSP_5MajorE0ELSR_0ELNSP_7ScaleInE1ELSS_1EEEEEENS4_6LayoutINS5_IJSC_SC_SC_EEENS5_IJNSA_ILi0EEESX_SX_EEEEENS5_IJNS4_10UnderscoreES10_S10_EEEEENS4_23SM90_TMA_LOAD_MULTICASTENS4_14ComposedLayoutINS4_7SwizzleILi3ELi4ELi3EEENS4_18smem_ptr_flag_bitsILi16EEENSV_INS5_IJNSA_ILi8EEESG_EEENS5_IJSG_SC_EEEEEEEvNS4_8identityES13_S1D_vS1E_EENS_8epilogue10collective6detail29Sm90TmaWarpSpecializedAdapterINS1H_15DefaultEpilogueISK_SL_SL_NS1G_6thread17LinearCombinationISK_Li1EffLNS1L_9ScaleType4KindE0ELNS_15FloatRoundStyleE2ESK_EENS1_15EpilogueDefaultEEEEEvvEEEEvNT_6ParamsE --------------------------
	.section	.nv.constant0._ZN7cutlass13device_kernelINS_4gemm6kernel13GemmUniversalIN4cute5tupleIJiiiiEEENS1_10collective13CollectiveMmaINS1_34MainloopSm90TmaGmmaWarpSpecializedILi2ENS5_IJNS4_1CILi4EEESB_NSA_ILi1EEEEEENS1_32KernelTmaWarpSpecializedPingpongEEENS5_IJNSA_ILi64EEENSA_ILi256EEENSA_ILi128EEEEEENS_6half_tENS5_IJlSC_lEEESK_SL_NS4_8TiledMMAINS4_8MMA_AtomIJNS4_4SM904GMMA26MMA_64x256x16_F32F16F16_SSILNSP_5MajorE0ELSR_0ELNSP_7ScaleInE1ELSS_1EEEEEENS4_6LayoutINS5_IJSC_SC_SC_EEENS5_IJNSA_ILi0EEESX_SX_EEEEENS5_IJNS4_10UnderscoreES10_S10_EEEEENS4_23SM90_TMA_LOAD_MULTICASTENS4_14ComposedLayoutINS4_7SwizzleILi3ELi4ELi3EEENS4_18smem_ptr_flag_bitsILi16EEENSV_INS5_IJNSA_ILi8EEESG_EEENS5_IJSG_SC_EEEEEEEvNS4_8identityES13_S1D_vS1E_EENS_8epilogue10collective6detail29Sm90TmaWarpSpecializedAdapterINS1H_15DefaultEpilogueISK_SL_SL_NS1G_6thread17LinearCombinationISK_Li1EffLNS1L_9ScaleType4KindE0ELNS_15FloatRoundStyleE2ESK_EENS1_15EpilogueDefaultEEEEEvvEEEEvNT_6ParamsE,"a",@progbits
	.sectionflags	@""
	.align	4
.nv.constant0._ZN7cutlass13device_kernelINS_4gemm6kernel13GemmUniversalIN4cute5tupleIJiiiiEEENS1_10collective13CollectiveMmaINS1_34MainloopSm90TmaGmmaWarpSpecializedILi2ENS5_IJNS4_1CILi4EEESB_NSA_ILi1EEEEEENS1_32KernelTmaWarpSpecializedPingpongEEENS5_IJNSA_ILi64EEENSA_ILi256EEENSA_ILi128EEEEEENS_6half_tENS5_IJlSC_lEEESK_SL_NS4_8TiledMMAINS4_8MMA_AtomIJNS4_4SM904GMMA26MMA_64x256x16_F32F16F16_SSILNSP_5MajorE0ELSR_0ELNSP_7ScaleInE1ELSS_1EEEEEENS4_6LayoutINS5_IJSC_SC_SC_EEENS5_IJNSA_ILi0EEESX_SX_EEEEENS5_IJNS4_10UnderscoreES10_S10_EEEEENS4_23SM90_TMA_LOAD_MULTICASTENS4_14ComposedLayoutINS4_7SwizzleILi3ELi4ELi3EEENS4_18smem_ptr_flag_bitsILi16EEENSV_INS5_IJNSA_ILi8EEESG_EEENS5_IJSG_SC_EEEEEEEvNS4_8identityES13_S1D_vS1E_EENS_8epilogue10collective6detail29Sm90TmaWarpSpecializedAdapterINS1H_15DefaultEpilogueISK_SL_SL_NS1G_6thread17LinearCombinationISK_Li1EffLNS1L_9ScaleType4KindE0ELNS_15FloatRoundStyleE2ESK_EENS1_15EpilogueDefaultEEEEEvvEEEEvNT_6ParamsE:
	.zero		1664


//--------------------- SYMBOLS --------------------------

	.type		.nv.reservedSmem.offset0,@object
	.size		.nv.reservedSmem.offset0,0x4
	.type		__assertfail,@function
